// auto-generated by cutlass_sweep.gemm — config: {"arch": "sm_90", "cluster_m": 2, "cluster_n": 1, "dtype": "bf16", "stages": 4, "tile_k": 128, "tile_m": 64, "tile_n": 256}
#include "cutlass/cutlass.h"
#include "cutlass/gemm/collective/collective_builder.hpp"
#include "cutlass/gemm/device/gemm_universal_adapter.h"
#include "cutlass/gemm/kernel/gemm_universal.hpp"
#include "cutlass/epilogue/collective/collective_builder.hpp"

using ElemA = cutlass::bfloat16_t;
using ElemB = cutlass::bfloat16_t;
using ElemCD = cutlass::bfloat16_t;
using Acc  = float;
using TileShape    = cute::Shape<cute::_64, cute::_256, cute::_128>;
using ClusterShape = cute::Shape<cute::_2, cute::_1, cute::_1>;

using CollectiveEpilogue = typename cutlass::epilogue::collective::CollectiveBuilder<
    cutlass::arch::Sm90, cutlass::arch::OpClassTensorOp,
    TileShape, ClusterShape,
    cutlass::epilogue::collective::EpilogueTileAuto,
    Acc, Acc,
    ElemCD, cutlass::layout::RowMajor, 128 / cutlass::sizeof_bits<ElemCD>::value,
    ElemCD, cutlass::layout::RowMajor, 128 / cutlass::sizeof_bits<ElemCD>::value,
    cutlass::epilogue::collective::EpilogueScheduleAuto
  >::CollectiveOp;

using CollectiveMainloop = typename cutlass::gemm::collective::CollectiveBuilder<
    cutlass::arch::Sm90, cutlass::arch::OpClassTensorOp,
    ElemA, cutlass::layout::RowMajor, 128 / cutlass::sizeof_bits<ElemA>::value,
    ElemB, cutlass::layout::ColumnMajor, 128 / cutlass::sizeof_bits<ElemB>::value,
    Acc,
    TileShape, ClusterShape,
    cutlass::gemm::collective::StageCount<4>,
    cutlass::gemm::collective::KernelScheduleAuto
  >::CollectiveOp;

using GemmKernel = cutlass::gemm::kernel::GemmUniversal<
    cute::Shape<int,int,int,int>,
    CollectiveMainloop,
    CollectiveEpilogue
>;
using Gemm = cutlass::gemm::device::GemmUniversalAdapter<GemmKernel>;

// Force the device kernel symbol into the cubin without needing a host main.
auto* _anchor = &cutlass::device_kernel<GemmKernel>;


// ===== COMPILED SASS (sm_90a) =====

	.target	sm_90a

	.elftype	@"ET_EXEC"


//--------------------- .note.nv.tkinfo           --------------------------
	.section	.note.nv.tkinfo,"",@"SHT_NOTE"
	.sectionflags	@"SHF_NOTE_NV_TKINFO"
	.tkinfo
        /*0018*/ 	.word	0x00000002
        /*0030*/ 	.string	""
        /*0030*/ 	.string	"ptxas"
        /*0030*/ 	.string	"Cuda compilation tools, release 13.0, V13.0.88"
        /*0030*/ 	.string	"Build cuda_13.0.r13.0/compiler.36424714_0"
        /*0030*/ 	.string	"-arch sm_90a -m 64 "



//--------------------- .note.nv.cuinfo           --------------------------
	.section	.note.nv.cuinfo,"",@"SHT_NOTE"
	.sectionflags	@"SHF_NOTE_NV_CUINFO"
        /*0018*/ 	.short	0x0002
        /*001a*/ 	.short	0x005a
        /*001c*/ 	.short	0x0082
	.zero		2


//--------------------- .nv.info                  --------------------------
	.section	.nv.info,"",@"SHT_CUDA_INFO"
	.align	4


	//----- nvinfo : EIATTR_REGCOUNT
	.align		4
        /*0000*/ 	.byte	0x04, 0x2f
        /*0002*/ 	.short	(.L_15 - .L_14)
	.align		4
.L_14:
        /*0004*/ 	.word	index@(_ZN7cutlass13device_kernelINS_4gemm6kernel13GemmUniversalIN4cute5tupleIJiiiiEEENS1_10collective13CollectiveMmaINS1_34MainloopSm90TmaGmmaWarpSpecializedILi4ENS5_IJNS4_1CILi2EEENSA_ILi1EEESC_EEENS1_32KernelTmaWarpSpecializedPingpongEEENS5_IJNSA_ILi64EEENSA_ILi256EEENSA_ILi128EEEEEENS_10bfloat16_tENS5_IJlSC_lEEESK_SL_NS4_8TiledMMAINS4_8MMA_AtomIJNS4_4SM904GMMA28MMA_64x256x16_F32BF16BF16_SSILNSP_5MajorE0ELSR_0ELNSP_7ScaleInE1ELSS_1EEEEEENS4_6LayoutINS5_IJSC_SC_SC_EEENS5_IJNSA_ILi0EEESX_SX_EEEEENS5_IJNS4_10UnderscoreES10_S10_EEEEENS4_13SM90_TMA_LOADENS4_14ComposedLayoutINS4_7SwizzleILi3ELi4ELi3EEENS4_18smem_ptr_flag_bitsILi16EEENSV_INS5_IJNSA_ILi8EEESG_EEENS5_IJSG_SC_EEEEEEEvNS4_8identityENS4_23SM90_TMA_LOAD_MULTICASTES1D_vS1E_EENS_8epilogue10collective6detail29Sm90TmaWarpSpecializedAdapterINS1I_15DefaultEpilogueISK_SL_SL_NS1H_6thread17LinearCombinationISK_Li1EffLNS1M_9ScaleType4KindE0ELNS_15FloatRoundStyleE2ESK_EENS1_15EpilogueDefaultEEEEEvvEEEEvNT_6ParamsE)
        /*0008*/ 	.word	0x000000a8


	//----- nvinfo : EIATTR_FRAME_SIZE
	.align		4
.L_15:
        /*000c*/ 	.byte	0x04, 0x11
        /*000e*/ 	.short	(.L_17 - .L_16)
	.align		4
.L_16:
        /*0010*/ 	.word	index@(_ZN7cutlass13device_kernelINS_4gemm6kernel13GemmUniversalIN4cute5tupleIJiiiiEEENS1_10collective13CollectiveMmaINS1_34MainloopSm90TmaGmmaWarpSpecializedILi4ENS5_IJNS4_1CILi2EEENSA_ILi1EEESC_EEENS1_32KernelTmaWarpSpecializedPingpongEEENS5_IJNSA_ILi64EEENSA_ILi256EEENSA_ILi128EEEEEENS_10bfloat16_tENS5_IJlSC_lEEESK_SL_NS4_8TiledMMAINS4_8MMA_AtomIJNS4_4SM904GMMA28MMA_64x256x16_F32BF16BF16_SSILNSP_5MajorE0ELSR_0ELNSP_7ScaleInE1ELSS_1EEEEEENS4_6LayoutINS5_IJSC_SC_SC_EEENS5_IJNSA_ILi0EEESX_SX_EEEEENS5_IJNS4_10UnderscoreES10_S10_EEEEENS4_13SM90_TMA_LOADENS4_14ComposedLayoutINS4_7SwizzleILi3ELi4ELi3EEENS4_18smem_ptr_flag_bitsILi16EEENSV_INS5_IJNSA_ILi8EEESG_EEENS5_IJSG_SC_EEEEEEEvNS4_8identityENS4_23SM90_TMA_LOAD_MULTICASTES1D_vS1E_EENS_8epilogue10collective6detail29Sm90TmaWarpSpecializedAdapterINS1I_15DefaultEpilogueISK_SL_SL_NS1H_6thread17LinearCombinationISK_Li1EffLNS1M_9ScaleType4KindE0ELNS_15FloatRoundStyleE2ESK_EENS1_15EpilogueDefaultEEEEEvvEEEEvNT_6ParamsE)
        /*0014*/ 	.word	0x00000000


	//----- nvinfo : EIATTR_MIN_STACK_SIZE
	.align		4
.L_17:
        /*0018*/ 	.byte	0x04, 0x12
        /*001a*/ 	.short	(.L_19 - .L_18)
	.align		4
.L_18:
        /*001c*/ 	.word	index@(_ZN7cutlass13device_kernelINS_4gemm6kernel13GemmUniversalIN4cute5tupleIJiiiiEEENS1_10collective13CollectiveMmaINS1_34MainloopSm90TmaGmmaWarpSpecializedILi4ENS5_IJNS4_1CILi2EEENSA_ILi1EEESC_EEENS1_32KernelTmaWarpSpecializedPingpongEEENS5_IJNSA_ILi64EEENSA_ILi256EEENSA_ILi128EEEEEENS_10bfloat16_tENS5_IJlSC_lEEESK_SL_NS4_8TiledMMAINS4_8MMA_AtomIJNS4_4SM904GMMA28MMA_64x256x16_F32BF16BF16_SSILNSP_5MajorE0ELSR_0ELNSP_7ScaleInE1ELSS_1EEEEEENS4_6LayoutINS5_IJSC_SC_SC_EEENS5_IJNSA_ILi0EEESX_SX_EEEEENS5_IJNS4_10UnderscoreES10_S10_EEEEENS4_13SM90_TMA_LOADENS4_14ComposedLayoutINS4_7SwizzleILi3ELi4ELi3EEENS4_18smem_ptr_flag_bitsILi16EEENSV_INS5_IJNSA_ILi8EEESG_EEENS5_IJSG_SC_EEEEEEEvNS4_8identityENS4_23SM90_TMA_LOAD_MULTICASTES1D_vS1E_EENS_8epilogue10collective6detail29Sm90TmaWarpSpecializedAdapterINS1I_15DefaultEpilogueISK_SL_SL_NS1H_6thread17LinearCombinationISK_Li1EffLNS1M_9ScaleType4KindE0ELNS_15FloatRoundStyleE2ESK_EENS1_15EpilogueDefaultEEEEEvvEEEEvNT_6ParamsE)
        /*0020*/ 	.word	0x00000000
.L_19:


//--------------------- .nv.compat                --------------------------
	.section	.nv.compat,"",@"SHT_CUDA_COMPAT_INFO"
	.align	4
        /*0000*/ 	.byte	0x02, 0x09, 0x01, 0x00, 0x02, 0x02, 0x04, 0x00, 0x02, 0x05, 0x05, 0x00, 0x03, 0x07, 0x01, 0x01
        /*0010*/ 	.byte	0x02, 0x03, 0x01, 0x00, 0x02, 0x06, 0x01, 0x00, 0x04, 0x0b, 0x08, 0x00, 0x00, 0x00, 0x00, 0x00
        /*0020*/ 	.byte	0x00, 0x00, 0x00, 0x00


//--------------------- .nv.info._ZN7cutlass13device_kernelINS_4gemm6kernel13GemmUniversalIN4cute5tupleIJiiiiEEENS1_10collective13CollectiveMmaINS1_34MainloopSm90TmaGmmaWarpSpecializedILi4ENS5_IJNS4_1CILi2EEENSA_ILi1EEESC_EEENS1_32KernelTmaWarpSpecializedPingpongEEENS5_IJNSA_ILi64EEENSA_ILi256EEENSA_ILi128EEEEEENS_10bfloat16_tENS5_IJlSC_lEEESK_SL_NS4_8TiledMMAINS4_8MMA_AtomIJNS4_4SM904GMMA28MMA_64x256x16_F32BF16BF16_SSILNSP_5MajorE0ELSR_0ELNSP_7ScaleInE1ELSS_1EEEEEENS4_6LayoutINS5_IJSC_SC_SC_EEENS5_IJNSA_ILi0EEESX_SX_EEEEENS5_IJNS4_10UnderscoreES10_S10_EEEEENS4_13SM90_TMA_LOADENS4_14ComposedLayoutINS4_7SwizzleILi3ELi4ELi3EEENS4_18smem_ptr_flag_bitsILi16EEENSV_INS5_IJNSA_ILi8EEESG_EEENS5_IJSG_SC_EEEEEEEvNS4_8identityENS4_23SM90_TMA_LOAD_MULTICASTES1D_vS1E_EENS_8epilogue10collective6detail29Sm90TmaWarpSpecializedAdapterINS1I_15DefaultEpilogueISK_SL_SL_NS1H_6thread17LinearCombinationISK_Li1EffLNS1M_9ScaleType4KindE0ELNS_15FloatRoundStyleE2ESK_EENS1_15EpilogueDefaultEEEEEvvEEEEvNT_6ParamsE --------------------------
	.section	.nv.info._ZN7cutlass13device_kernelINS_4gemm6kernel13GemmUniversalIN4cute5tupleIJiiiiEEENS1_10collective13CollectiveMmaINS1_34MainloopSm90TmaGmmaWarpSpecializedILi4ENS5_IJNS4_1CILi2EEENSA_ILi1EEESC_EEENS1_32KernelTmaWarpSpecializedPingpongEEENS5_IJNSA_ILi64EEENSA_ILi256EEENSA_ILi128EEEEEENS_10bfloat16_tENS5_IJlSC_lEEESK_SL_NS4_8TiledMMAINS4_8MMA_AtomIJNS4_4SM904GMMA28MMA_64x256x16_F32BF16BF16_SSILNSP_5MajorE0ELSR_0ELNSP_7ScaleInE1ELSS_1EEEEEENS4_6LayoutINS5_IJSC_SC_SC_EEENS5_IJNSA_ILi0EEESX_SX_EEEEENS5_IJNS4_10UnderscoreES10_S10_EEEEENS4_13SM90_TMA_LOADENS4_14ComposedLayoutINS4_7SwizzleILi3ELi4ELi3EEENS4_18smem_ptr_flag_bitsILi16EEENSV_INS5_IJNSA_ILi8EEESG_EEENS5_IJSG_SC_EEEEEEEvNS4_8identityENS4_23SM90_TMA_LOAD_MULTICASTES1D_vS1E_EENS_8epilogue10collective6detail29Sm90TmaWarpSpecializedAdapterINS1I_15DefaultEpilogueISK_SL_SL_NS1H_6thread17LinearCombinationISK_Li1EffLNS1M_9ScaleType4KindE0ELNS_15FloatRoundStyleE2ESK_EENS1_15EpilogueDefaultEEEEEvvEEEEvNT_6ParamsE,"",@"SHT_CUDA_INFO"
	.sectionflags	@""
	.align	4


	//----- nvinfo : EIATTR_CUDA_API_VERSION
	.align		4
        /*0000*/ 	.byte	0x04, 0x37
        /*0002*/ 	.short	(.L_21 - .L_20)
.L_20:
        /*0004*/ 	.word	0x00000082


	//----- nvinfo : EIATTR_KPARAM_INFO
	.align		4
.L_21:
        /*0008*/ 	.byte	0x04, 0x17
        /*000a*/ 	.short	(.L_23 - .L_22)
.L_22:
        /*000c*/ 	.word	0x00000000
        /*0010*/ 	.short	0x0000
        /*0012*/ 	.short	0x0070
        /*0014*/ 	.byte	0x00, 0xf0, 0x01, 0x10


	//----- nvinfo : EIATTR_SPARSE_MMA_MASK
	.align		4
.L_23:
        /*0018*/ 	.byte	0x03, 0x50
        /*001a*/ 	.short	0x0000


	//----- nvinfo : EIATTR_MAXREG_COUNT
	.align		4
        /*001c*/ 	.byte	0x03, 0x1b
        /*001e*/ 	.short	0x00a8


	//----- nvinfo : EIATTR_NUM_BARRIERS
	.align		4
        /*0020*/ 	.byte	0x02, 0x4c
        /*0022*/ 	.byte	0x01
	.zero		1


	//----- nvinfo : EIATTR_EXTERNS
	.align		4
        /*0024*/ 	.byte	0x04, 0x0f
        /*0026*/ 	.short	(.L_25 - .L_24)


	//   ....[0]....
	.align		4
.L_24:
        /*0028*/ 	.word	index@(__assertfail)


	//----- nvinfo : EIATTR_MERCURY_ISA_VERSION
	.align		4
.L_25:
        /*002c*/ 	.byte	0x03, 0x5f
        /*002e*/ 	.short	0x0101


	//----- nvinfo : EIATTR_INT_WARP_WIDE_INSTR_OFFSETS
	.align		4
        /*0030*/ 	.byte	0x04, 0x31
        /*0032*/ 	.short	(.L_27 - .L_26)


	//   ....[0]....
.L_26:
        /*0034*/ 	.word	0x000005d0


	//   ....[1]....
        /*0038*/ 	.word	0x00000610


	//   ....[2]....
        /*003c*/ 	.word	0x000006a0


	//   ....[3]....
        /*0040*/ 	.word	0x000006b0


	//   ....[4]....
        /*0044*/ 	.word	0x000006d0


	//   ....[5]....
        /*0048*/ 	.word	0x000006f0


	//   ....[6]....
        /*004c*/ 	.word	0x000007e0


	//   ....[7]....
        /*0050*/ 	.word	0x00000800


	//   ....[8]....
        /*0054*/ 	.word	0x000025b0


	//----- nvinfo : EIATTR_COOP_GROUP_MASK_REGIDS
	.align		4
.L_27:
        /*0058*/ 	.byte	0x04, 0x29
        /*005a*/ 	.short	(.L_29 - .L_28)


	//   ....[0]....
.L_28:
        /*005c*/ 	.word	0xffffffff


	//   ....[1]....
        /*0060*/ 	.word	0xffffffff


	//   ....[2]....
        /*0064*/ 	.word	0xffffffff


	//   ....[3]....
        /*0068*/ 	.word	0xffffffff


	//   ....[4]....
        /*006c*/ 	.word	0xffffffff


	//   ....[5]....
        /*0070*/ 	.word	0xffffffff


	//   ....[6]....
        /*0074*/ 	.word	0xffffffff


	//----- nvinfo : EIATTR_COOP_GROUP_INSTR_OFFSETS
	.align		4
.L_29:
        /*0078*/ 	.byte	0x04, 0x28
        /*007a*/ 	.short	(.L_31 - .L_30)


	//   ....[0]....
.L_30:
        /*007c*/ 	.word	0x00000060


	//   ....[1]....
        /*0080*/ 	.word	0x00000080


	//   ....[2]....
        /*0084*/ 	.word	0x00000180


	//   ....[3]....
        /*0088*/ 	.word	0x000003b0


	//   ....[4]....
        /*008c*/ 	.word	0x00000400


	//   ....[5]....
        /*0090*/ 	.word	0x000005a0


	//   ....[6]....
        /*0094*/ 	.word	0x00000980


	//----- nvinfo : EIATTR_REG_RECONFIG
	.align		4
.L_31:
        /*0098*/ 	.byte	0x01, 0x54
	.zero		2


	//----- nvinfo : EIATTR_SYSCALL_OFFSETS
	.align		4
        /*009c*/ 	.byte	0x04, 0x46
        /*009e*/ 	.short	(.L_33 - .L_32)


	//   ....[0]....
.L_32:
        /*00a0*/ 	.word	0x000018e0


	//----- nvinfo : EIATTR_MBARRIER_INSTR_OFFSETS
	.align		4
.L_33:
        /*00a4*/ 	.byte	0x04, 0x39
        /*00a6*/ 	.short	(.L_35 - .L_34)


	//   ....[0]....
.L_34:
        /*00a8*/ 	.word	0x00000300
        /*00ac*/ 	.word	0x000000ff
        /*00b0*/ 	.word	0x00000000
        /*00b4*/ 	.short	0x0100
        /*00b6*/ 	.byte	0x07
	.zero		1


	//   ....[1]....
        /*00b8*/ 	.word	0x00000310
        /*00bc*/ 	.word	0x000000ff
        /*00c0*/ 	.word	0x00000020
        /*00c4*/ 	.short	0x0100
        /*00c6*/ 	.byte	0x07
	.zero		1


	//   ....[2]....
        /*00c8*/ 	.word	0x00000320
        /*00cc*/ 	.word	0x000000ff
        /*00d0*/ 	.word	0x00000008
        /*00d4*/ 	.short	0x0100
        /*00d6*/ 	.byte	0x07
	.zero		1


	//   ....[3]....
        /*00d8*/ 	.word	0x00000330
        /*00dc*/ 	.word	0x000000ff
        /*00e0*/ 	.word	0x00000028
        /*00e4*/ 	.short	0x0100
        /*00e6*/ 	.byte	0x07
	.zero		1


	//   ....[4]....
        /*00e8*/ 	.word	0x00000340
        /*00ec*/ 	.word	0x000000ff
        /*00f0*/ 	.word	0x00000010
        /*00f4*/ 	.short	0x0100
        /*00f6*/ 	.byte	0x07
	.zero		1


	//   ....[5]....
        /*00f8*/ 	.word	0x00000350
        /*00fc*/ 	.word	0x000000ff
        /*0100*/ 	.word	0x00000030
        /*0104*/ 	.short	0x0100
        /*0106*/ 	.byte	0x07
	.zero		1


	//   ....[6]....
        /*0108*/ 	.word	0x00000360
        /*010c*/ 	.word	0x000000ff
        /*0110*/ 	.word	0x00000018
        /*0114*/ 	.short	0x0100
        /*0116*/ 	.byte	0x07
	.zero		1


	//   ....[7]....
        /*0118*/ 	.word	0x00000370
        /*011c*/ 	.word	0x000000ff
        /*0120*/ 	.word	0x00000038
        /*0124*/ 	.short	0x0100
        /*0126*/ 	.byte	0x07
	.zero		1


	//   ....[8]....
        /*0128*/ 	.word	0x00000840
        /*012c*/ 	.word	0x000000ff
        /*0130*/ 	.word	0x00000070
        /*0134*/ 	.short	0x0100
        /*0136*/ 	.byte	0x0c
	.zero		1


	//   ....[9]....
        /*0138*/ 	.word	0x000008a0
        /*013c*/ 	.word	0x000000ff
        /*0140*/ 	.word	0x00000078
        /*0144*/ 	.short	0x0100
        /*0146*/ 	.byte	0x0c
	.zero		1


	//   ....[10]....
        /*0148*/ 	.word	0x000008d0
        /*014c*/ 	.word	0x000000ff
        /*0150*/ 	.word	0x00000050
        /*0154*/ 	.short	0x0100
        /*0156*/ 	.byte	0x0d
	.zero		1


	//   ....[11]....
        /*0158*/ 	.word	0x00000910
        /*015c*/ 	.word	0x000000ff
        /*0160*/ 	.word	0x00000058
        /*0164*/ 	.short	0x0100
        /*0166*/ 	.byte	0x0d
	.zero		1


	//   ....[12]....
        /*0168*/ 	.word	0x00000920
        /*016c*/ 	.word	0x000000ff
        /*0170*/ 	.word	0x00000060
        /*0174*/ 	.short	0x0100
        /*0176*/ 	.byte	0x0d
	.zero		1


	//   ....[13]....
        /*0178*/ 	.word	0x00000930
        /*017c*/ 	.word	0x000000ff
        /*0180*/ 	.word	0x00000068
        /*0184*/ 	.short	0x0100
        /*0186*/ 	.byte	0x0d
	.zero		1


	//   ....[14]....
        /*0188*/ 	.word	0x000017c0
        /*018c*/ 	.word	0x0000009d
        /*0190*/ 	.word	0x00000000
        /*0194*/ 	.short	0x010a
        /*0196*/ 	.byte	0x2e
	.zero		1


	//   ....[15]....
        /*0198*/ 	.word	0x00001970
        /*019c*/ 	.word	0x00000003
        /*01a0*/ 	.word	0x00000000
        /*01a4*/ 	.short	0x010a
        /*01a6*/ 	.byte	0x3f
	.zero		1


	//   ....[16]....
        /*01a8*/ 	.word	0x000019d0
        /*01ac*/ 	.word	0x00000003
        /*01b0*/ 	.word	0x00000000
        /*01b4*/ 	.short	0x010a
        /*01b6*/ 	.byte	0x3f
	.zero		1


	//   ....[17]....
        /*01b8*/ 	.word	0x00001f60
        /*01bc*/ 	.word	0x000000ff
        /*01c0*/ 	.word	0x00000000
        /*01c4*/ 	.short	0x010a
        /*01c6*/ 	.byte	0x04
	.zero		1


	//   ....[18]....
        /*01c8*/ 	.word	0x00001fa0
        /*01cc*/ 	.word	0x000000ff
        /*01d0*/ 	.word	0x00000000
        /*01d4*/ 	.short	0x010a
        /*01d6*/ 	.byte	0x04
	.zero		1


	//   ....[19]....
        /*01d8*/ 	.word	0x00002440
        /*01dc*/ 	.word	0x00000004
        /*01e0*/ 	.word	0x00000000
        /*01e4*/ 	.short	0x0101
        /*01e6*/ 	.byte	0x3f
	.zero		1


	//   ....[20]....
        /*01e8*/ 	.word	0x00002540
        /*01ec*/ 	.word	0x0000009e
        /*01f0*/ 	.word	0x00000000
        /*01f4*/ 	.short	0x0101
        /*01f6*/ 	.byte	0x2f
	.zero		1


	//   ....[21]....
        /*01f8*/ 	.word	0x00002630
        /*01fc*/ 	.word	0x00000000
        /*0200*/ 	.word	0x00000000
        /*0204*/ 	.short	0x0101
        /*0206*/ 	.byte	0x3f
	.zero		1


	//   ....[22]....
        /*0208*/ 	.word	0x000026f0
        /*020c*/ 	.word	0x0000009d
        /*0210*/ 	.word	0x00000010
        /*0214*/ 	.short	0x010a
        /*0216*/ 	.byte	0x2e
	.zero		1


	//   ....[23]....
        /*0218*/ 	.word	0x0000a4a0
        /*021c*/ 	.word	0x000000a0
        /*0220*/ 	.word	0x00000000
        /*0224*/ 	.short	0x0101
        /*0226*/ 	.byte	0x2f
	.zero		1


	//   ....[24]....
        /*0228*/ 	.word	0x0000aed0
        /*022c*/ 	.word	0x0000000c
        /*0230*/ 	.word	0x00000020
        /*0234*/ 	.short	0x010a
        /*0236*/ 	.byte	0x3f
	.zero		1


	//   ....[25]....
        /*0238*/ 	.word	0x0000b350
        /*023c*/ 	.word	0x00000003
        /*0240*/ 	.word	0x00000078
        /*0244*/ 	.short	0x0101
        /*0246*/ 	.byte	0x3f
	.zero		1


	//   ....[26]....
        /*0248*/ 	.word	0x0000bac0
        /*024c*/ 	.word	0x00000007
        /*0250*/ 	.word	0x00000000
        /*0254*/ 	.short	0x010a
        /*0256*/ 	.byte	0x3f
	.zero		1


	//   ....[27]....
        /*0258*/ 	.word	0x0000bb40
        /*025c*/ 	.word	0x00000009
        /*0260*/ 	.word	0x00000000
        /*0264*/ 	.short	0x010a
        /*0266*/ 	.byte	0x3f
	.zero		1


	//   ....[28]....
        /*0268*/ 	.word	0x0000bbd0
        /*026c*/ 	.word	0x00000006
        /*0270*/ 	.word	0x00000000
        /*0274*/ 	.short	0x010a
        /*0276*/ 	.byte	0x3f
	.zero		1


	//   ....[29]....
        /*0278*/ 	.word	0x0000bc60
        /*027c*/ 	.word	0x00000003
        /*0280*/ 	.word	0x00000000
        /*0284*/ 	.short	0x010a
        /*0286*/ 	.byte	0x3f
	.zero		1


	//   ....[30]....
        /*0288*/ 	.word	0x0000bcc0
        /*028c*/ 	.word	0x0000009f
        /*0290*/ 	.word	0x00000000
        /*0294*/ 	.short	0x010a
        /*0296*/ 	.byte	0x3f
	.zero		1


	//   ....[31]....
        /*0298*/ 	.word	0x0000bd10
        /*029c*/ 	.word	0x00000003
        /*02a0*/ 	.word	0x00000000
        /*02a4*/ 	.short	0x010a
        /*02a6*/ 	.byte	0x3f
	.zero		1


	//   ....[32]....
        /*02a8*/ 	.word	0x0000bd70
        /*02ac*/ 	.word	0x00000005
        /*02b0*/ 	.word	0x00000000
        /*02b4*/ 	.short	0x010a
        /*02b6*/ 	.byte	0x3f
	.zero		1


	//   ....[33]....
        /*02b8*/ 	.word	0x0000bdc0
        /*02bc*/ 	.word	0x0000009f
        /*02c0*/ 	.word	0x00000010
        /*02c4*/ 	.short	0x010a
        /*02c6*/ 	.byte	0x3f
	.zero		1


	//   ....[34]....
        /*02c8*/ 	.word	0x0000be90
        /*02cc*/ 	.word	0x0000000c
        /*02d0*/ 	.word	0x00000020
        /*02d4*/ 	.short	0x010a
        /*02d6*/ 	.byte	0x3f
	.zero		1


	//   ....[35]....
        /*02d8*/ 	.word	0x0000bf60
        /*02dc*/ 	.word	0x00000007
        /*02e0*/ 	.word	0x00000000
        /*02e4*/ 	.short	0x010a
        /*02e6*/ 	.byte	0x3f
	.zero		1


	//   ....[36]....
        /*02e8*/ 	.word	0x0000bfb0
        /*02ec*/ 	.word	0x00000009
        /*02f0*/ 	.word	0x00000000
        /*02f4*/ 	.short	0x010a
        /*02f6*/ 	.byte	0x3f
	.zero		1


	//   ....[37]....
        /*02f8*/ 	.word	0x0000c000
        /*02fc*/ 	.word	0x00000006
        /*0300*/ 	.word	0x00000000
        /*0304*/ 	.short	0x010a
        /*0306*/ 	.byte	0x3f
	.zero		1


	//----- nvinfo : EIATTR_NUM_MBARRIERS
	.align		4
.L_35:
        /*0308*/ 	.byte	0x03, 0x38
        /*030a*/ 	.short	0x000e


	//----- nvinfo : EIATTR_EXIT_INSTR_OFFSETS
	.align		4
        /*030c*/ 	.byte	0x04, 0x1c
        /*030e*/ 	.short	(.L_37 - .L_36)


	//   ....[0]....
.L_36:
        /*0310*/ 	.word	0x00001490


	//   ....[1]....
        /*0314*/ 	.word	0x000014f0


	//   ....[2]....
        /*0318*/ 	.word	0x0000abb0


	//   ....[3]....
        /*031c*/ 	.word	0x0000abe0


	//   ....[4]....
        /*0320*/ 	.word	0x0000bcb0


	//----- nvinfo : EIATTR_MAX_THREADS
	.align		4
.L_37:
        /*0324*/ 	.byte	0x04, 0x05
        /*0326*/ 	.short	(.L_39 - .L_38)
.L_38:
        /*0328*/ 	.word	0x00000180
        /*032c*/ 	.word	0x00000001
        /*0330*/ 	.word	0x00000001


	//----- nvinfo : EIATTR_CRS_STACK_SIZE
	.align		4
.L_39:
        /*0334*/ 	.byte	0x04, 0x1e
        /*0336*/ 	.short	(.L_41 - .L_40)
.L_40:
        /*0338*/ 	.word	0x00000000


	//----- nvinfo : EIATTR_CBANK_PARAM_SIZE
	.align		4
.L_41:
        /*033c*/ 	.byte	0x03, 0x19
        /*033e*/ 	.short	0x0470


	//----- nvinfo : EIATTR_PARAM_CBANK
	.align		4
        /*0340*/ 	.byte	0x04, 0x0a
        /*0342*/ 	.short	(.L_43 - .L_42)
	.align		4
.L_42:
        /*0344*/ 	.word	index@(.nv.constant0._ZN7cutlass13device_kernelINS_4gemm6kernel13GemmUniversalIN4cute5tupleIJiiiiEEENS1_10collective13CollectiveMmaINS1_34MainloopSm90TmaGmmaWarpSpecializedILi4ENS5_IJNS4_1CILi2EEENSA_ILi1EEESC_EEENS1_32KernelTmaWarpSpecializedPingpongEEENS5_IJNSA_ILi64EEENSA_ILi256EEENSA_ILi128EEEEEENS_10bfloat16_tENS5_IJlSC_lEEESK_SL_NS4_8TiledMMAINS4_8MMA_AtomIJNS4_4SM904GMMA28MMA_64x256x16_F32BF16BF16_SSILNSP_5MajorE0ELSR_0ELNSP_7ScaleInE1ELSS_1EEEEEENS4_6LayoutINS5_IJSC_SC_SC_EEENS5_IJNSA_ILi0EEESX_SX_EEEEENS5_IJNS4_10UnderscoreES10_S10_EEEEENS4_13SM90_TMA_LOADENS4_14ComposedLayoutINS4_7SwizzleILi3ELi4ELi3EEENS4_18smem_ptr_flag_bitsILi16EEENSV_INS5_IJNSA_ILi8EEESG_EEENS5_IJSG_SC_EEEEEEEvNS4_8identityENS4_23SM90_TMA_LOAD_MULTICASTES1D_vS1E_EENS_8epilogue10collective6detail29Sm90TmaWarpSpecializedAdapterINS1I_15DefaultEpilogueISK_SL_SL_NS1H_6thread17LinearCombinationISK_Li1EffLNS1M_9ScaleType4KindE0ELNS_15FloatRoundStyleE2ESK_EENS1_15EpilogueDefaultEEEEEvvEEEEvNT_6ParamsE)
        /*0348*/ 	.short	0x0210
        /*034a*/ 	.short	0x0470


	//----- nvinfo : EIATTR_SW_WAR
	.align		4
.L_43:
        /*034c*/ 	.byte	0x04, 0x36
        /*034e*/ 	.short	(.L_45 - .L_44)
.L_44:
        /*0350*/ 	.word	0x00000008
.L_45:


//--------------------- .nv.callgraph             --------------------------
	.section	.nv.callgraph,"",@"SHT_CUDA_CALLGRAPH"
	.align	4
	.sectionentsize	8
	.align		4
        /*0000*/ 	.word	0x00000000
	.align		4
        /*0004*/ 	.word	0xffffffff
	.align		4
        /*0008*/ 	.word	index@(_ZN7cutlass13device_kernelINS_4gemm6kernel13GemmUniversalIN4cute5tupleIJiiiiEEENS1_10collective13CollectiveMmaINS1_34MainloopSm90TmaGmmaWarpSpecializedILi4ENS5_IJNS4_1CILi2EEENSA_ILi1EEESC_EEENS1_32KernelTmaWarpSpecializedPingpongEEENS5_IJNSA_ILi64EEENSA_ILi256EEENSA_ILi128EEEEEENS_10bfloat16_tENS5_IJlSC_lEEESK_SL_NS4_8TiledMMAINS4_8MMA_AtomIJNS4_4SM904GMMA28MMA_64x256x16_F32BF16BF16_SSILNSP_5MajorE0ELSR_0ELNSP_7ScaleInE1ELSS_1EEEEEENS4_6LayoutINS5_IJSC_SC_SC_EEENS5_IJNSA_ILi0EEESX_SX_EEEEENS5_IJNS4_10UnderscoreES10_S10_EEEEENS4_13SM90_TMA_LOADENS4_14ComposedLayoutINS4_7SwizzleILi3ELi4ELi3EEENS4_18smem_ptr_flag_bitsILi16EEENSV_INS5_IJNSA_ILi8EEESG_EEENS5_IJSG_SC_EEEEEEEvNS4_8identityENS4_23SM90_TMA_LOAD_MULTICASTES1D_vS1E_EENS_8epilogue10collective6detail29Sm90TmaWarpSpecializedAdapterINS1I_15DefaultEpilogueISK_SL_SL_NS1H_6thread17LinearCombinationISK_Li1EffLNS1M_9ScaleType4KindE0ELNS_15FloatRoundStyleE2ESK_EENS1_15EpilogueDefaultEEEEEvvEEEEvNT_6ParamsE)
	.align		4
        /*000c*/ 	.word	index@(__assertfail)
	.align		4
        /*0010*/ 	.word	0x00000000
	.align		4
        /*0014*/ 	.word	0xfffffffe
	.align		4
        /*0018*/ 	.word	0x00000000
	.align		4
        /*001c*/ 	.word	0xfffffffd
	.align		4
        /*0020*/ 	.word	0x00000000
	.align		4
        /*0024*/ 	.word	0xfffffffc


//--------------------- .nv.constant4             --------------------------
	.section	.nv.constant4,"a",@progbits
	.align	8
	.align		8
.nv.constant4:
        /*0000*/ 	.dword	__assertfail
	.align		8
        /*0008*/ 	.dword	__unnamed_1
	.align		8
        /*0010*/ 	.dword	_ZN39_INTERNAL_f88479de_4_k_cu_173ac3ba_38454cuda3std3__45__cpo5beginE
	.align		8
        /*0018*/ 	.dword	_ZN39_INTERNAL_f88479de_4_k_cu_173ac3ba_38454cuda3std3__45__cpo3endE
	.align		8
        /*0020*/ 	.dword	_ZN39_INTERNAL_f88479de_4_k_cu_173ac3ba_38454cuda3std3__45__cpo6cbeginE
	.align		8
        /*0028*/ 	.dword	_ZN39_INTERNAL_f88479de_4_k_cu_173ac3ba_38454cuda3std3__45__cpo4cendE
	.align		8
        /*0030*/ 	.dword	_ZN39_INTERNAL_f88479de_4_k_cu_173ac3ba_38454cuda3std3__441_GLOBAL__N__f88479de_4_k_cu_173ac3ba_38456ignoreE
	.align		8
        /*0038*/ 	.dword	_ZN39_INTERNAL_f88479de_4_k_cu_173ac3ba_38454cuda3std3__419piecewise_constructE
	.align		8
        /*0040*/ 	.dword	_ZN39_INTERNAL_f88479de_4_k_cu_173ac3ba_38454cuda3std3__48in_placeE
	.align		8
        /*0048*/ 	.dword	_ZN39_INTERNAL_f88479de_4_k_cu_173ac3ba_38454cuda3std6ranges3__45__cpo4swapE
	.align		8
        /*0050*/ 	.dword	_ZN39_INTERNAL_f88479de_4_k_cu_173ac3ba_38454cuda3std6ranges3__45__cpo9iter_moveE
	.align		8
        /*0058*/ 	.dword	_ZN39_INTERNAL_f88479de_4_k_cu_173ac3ba_38454cute7productE
	.align		8
        /*0060*/ 	.dword	_ZN39_INTERNAL_f88479de_4_k_cu_173ac3ba_38454cute1_E
	.align		8
        /*0068*/ 	.dword	$str$22
	.align		8
        /*0070*/ 	.dword	$str$23


//--------------------- .text._ZN7cutlass13device_kernelINS_4gemm6kernel13GemmUniversalIN4cute5tupleIJiiiiEEENS1_10collective13CollectiveMmaINS1_34MainloopSm90TmaGmmaWarpSpecializedILi4ENS5_IJNS4_1CILi2EEENSA_ILi1EEESC_EEENS1_32KernelTmaWarpSpecializedPingpongEEENS5_IJNSA_ILi64EEENSA_ILi256EEENSA_ILi128EEEEEENS_10bfloat16_tENS5_IJlSC_lEEESK_SL_NS4_8TiledMMAINS4_8MMA_AtomIJNS4_4SM904GMMA28MMA_64x256x16_F32BF16BF16_SSILNSP_5MajorE0ELSR_0ELNSP_7ScaleInE1ELSS_1EEEEEENS4_6LayoutINS5_IJSC_SC_SC_EEENS5_IJNSA_ILi0EEESX_SX_EEEEENS5_IJNS4_10UnderscoreES10_S10_EEEEENS4_13SM90_TMA_LOADENS4_14ComposedLayoutINS4_7SwizzleILi3ELi4ELi3EEENS4_18smem_ptr_flag_bitsILi16EEENSV_INS5_IJNSA_ILi8EEESG_EEENS5_IJSG_SC_EEEEEEEvNS4_8identityENS4_23SM90_TMA_LOAD_MULTICASTES1D_vS1E_EENS_8epilogue10collective6detail29Sm90TmaWarpSpecializedAdapterINS1I_15DefaultEpilogueISK_SL_SL_NS1H_6thread17LinearCombinationISK_Li1EffLNS1M_9ScaleType4KindE0ELNS_15FloatRoundStyleE2ESK_EENS1_15EpilogueDefaultEEEEEvvEEEEvNT_6ParamsE --------------------------
	.section	.text._ZN7cutlass13device_kernelINS_4gemm6kernel13GemmUniversalIN4cute5tupleIJiiiiEEENS1_10collective13CollectiveMmaINS1_34MainloopSm90TmaGmmaWarpSpecializedILi4ENS5_IJNS4_1CILi2EEENSA_ILi1EEESC_EEENS1_32KernelTmaWarpSpecializedPingpongEEENS5_IJNSA_ILi64EEENSA_ILi256EEENSA_ILi128EEEEEENS_10bfloat16_tENS5_IJlSC_lEEESK_SL_NS4_8TiledMMAINS4_8MMA_AtomIJNS4_4SM904GMMA28MMA_64x256x16_F32BF16BF16_SSILNSP_5MajorE0ELSR_0ELNSP_7ScaleInE1ELSS_1EEEEEENS4_6LayoutINS5_IJSC_SC_SC_EEENS5_IJNSA_ILi0EEESX_SX_EEEEENS5_IJNS4_10UnderscoreES10_S10_EEEEENS4_13SM90_TMA_LOADENS4_14ComposedLayoutINS4_7SwizzleILi3ELi4ELi3EEENS4_18smem_ptr_flag_bitsILi16EEENSV_INS5_IJNSA_ILi8EEESG_EEENS5_IJSG_SC_EEEEEEEvNS4_8identityENS4_23SM90_TMA_LOAD_MULTICASTES1D_vS1E_EENS_8epilogue10collective6detail29Sm90TmaWarpSpecializedAdapterINS1I_15DefaultEpilogueISK_SL_SL_NS1H_6thread17LinearCombinationISK_Li1EffLNS1M_9ScaleType4KindE0ELNS_15FloatRoundStyleE2ESK_EENS1_15EpilogueDefaultEEEEEvvEEEEvNT_6ParamsE,"ax",@progbits
	.align	128
.text._ZN7cutlass13device_kernelINS_4gemm6kernel13GemmUniversalIN4cute5tupleIJiiiiEEENS1_10collective13CollectiveMmaINS1_34MainloopSm90TmaGmmaWarpSpecializedILi4ENS5_IJNS4_1CILi2EEENSA_ILi1EEESC_EEENS1_32KernelTmaWarpSpecializedPingpongEEENS5_IJNSA_ILi64EEENSA_ILi256EEENSA_ILi128EEEEEENS_10bfloat16_tENS5_IJlSC_lEEESK_SL_NS4_8TiledMMAINS4_8MMA_AtomIJNS4_4SM904GMMA28MMA_64x256x16_F32BF16BF16_SSILNSP_5MajorE0ELSR_0ELNSP_7ScaleInE1ELSS_1EEEEEENS4_6LayoutINS5_IJSC_SC_SC_EEENS5_IJNSA_ILi0EEESX_SX_EEEEENS5_IJNS4_10UnderscoreES10_S10_EEEEENS4_13SM90_TMA_LOADENS4_14ComposedLayoutINS4_7SwizzleILi3ELi4ELi3EEENS4_18smem_ptr_flag_bitsILi16EEENSV_INS5_IJNSA_ILi8EEESG_EEENS5_IJSG_SC_EEEEEEEvNS4_8identityENS4_23SM90_TMA_LOAD_MULTICASTES1D_vS1E_EENS_8epilogue10collective6detail29Sm90TmaWarpSpecializedAdapterINS1I_15DefaultEpilogueISK_SL_SL_NS1H_6thread17LinearCombinationISK_Li1EffLNS1M_9ScaleType4KindE0ELNS_15FloatRoundStyleE2ESK_EENS1_15EpilogueDefaultEEEEEvvEEEEvNT_6ParamsE:
        .type           _ZN7cutlass13device_kernelINS_4gemm6kernel13GemmUniversalIN4cute5tupleIJiiiiEEENS1_10collective13CollectiveMmaINS1_34MainloopSm90TmaGmmaWarpSpecializedILi4ENS5_IJNS4_1CILi2EEENSA_ILi1EEESC_EEENS1_32KernelTmaWarpSpecializedPingpongEEENS5_IJNSA_ILi64EEENSA_ILi256EEENSA_ILi128EEEEEENS_10bfloat16_tENS5_IJlSC_lEEESK_SL_NS4_8TiledMMAINS4_8MMA_AtomIJNS4_4SM904GMMA28MMA_64x256x16_F32BF16BF16_SSILNSP_5MajorE0ELSR_0ELNSP_7ScaleInE1ELSS_1EEEEEENS4_6LayoutINS5_IJSC_SC_SC_EEENS5_IJNSA_ILi0EEESX_SX_EEEEENS5_IJNS4_10UnderscoreES10_S10_EEEEENS4_13SM90_TMA_LOADENS4_14ComposedLayoutINS4_7SwizzleILi3ELi4ELi3EEENS4_18smem_ptr_flag_bitsILi16EEENSV_INS5_IJNSA_ILi8EEESG_EEENS5_IJSG_SC_EEEEEEEvNS4_8identityENS4_23SM90_TMA_LOAD_MULTICASTES1D_vS1E_EENS_8epilogue10collective6detail29Sm90TmaWarpSpecializedAdapterINS1I_15DefaultEpilogueISK_SL_SL_NS1H_6thread17LinearCombinationISK_Li1EffLNS1M_9ScaleType4KindE0ELNS_15FloatRoundStyleE2ESK_EENS1_15EpilogueDefaultEEEEEvvEEEEvNT_6ParamsE,@function
        .size           _ZN7cutlass13device_kernelINS_4gemm6kernel13GemmUniversalIN4cute5tupleIJiiiiEEENS1_10collective13CollectiveMmaINS1_34MainloopSm90TmaGmmaWarpSpecializedILi4ENS5_IJNS4_1CILi2EEENSA_ILi1EEESC_EEENS1_32KernelTmaWarpSpecializedPingpongEEENS5_IJNSA_ILi64EEENSA_ILi256EEENSA_ILi128EEEEEENS_10bfloat16_tENS5_IJlSC_lEEESK_SL_NS4_8TiledMMAINS4_8MMA_AtomIJNS4_4SM904GMMA28MMA_64x256x16_F32BF16BF16_SSILNSP_5MajorE0ELSR_0ELNSP_7ScaleInE1ELSS_1EEEEEENS4_6LayoutINS5_IJSC_SC_SC_EEENS5_IJNSA_ILi0EEESX_SX_EEEEENS5_IJNS4_10UnderscoreES10_S10_EEEEENS4_13SM90_TMA_LOADENS4_14ComposedLayoutINS4_7SwizzleILi3ELi4ELi3EEENS4_18smem_ptr_flag_bitsILi16EEENSV_INS5_IJNSA_ILi8EEESG_EEENS5_IJSG_SC_EEEEEEEvNS4_8identityENS4_23SM90_TMA_LOAD_MULTICASTES1D_vS1E_EENS_8epilogue10collective6detail29Sm90TmaWarpSpecializedAdapterINS1I_15DefaultEpilogueISK_SL_SL_NS1H_6thread17LinearCombinationISK_Li1EffLNS1M_9ScaleType4KindE0ELNS_15FloatRoundStyleE2ESK_EENS1_15EpilogueDefaultEEEEEvvEEEEvNT_6ParamsE,(.L_x_328 - _ZN7cutlass13device_kernelINS_4gemm6kernel13GemmUniversalIN4cute5tupleIJiiiiEEENS1_10collective13CollectiveMmaINS1_34MainloopSm90TmaGmmaWarpSpecializedILi4ENS5_IJNS4_1CILi2EEENSA_ILi1EEESC_EEENS1_32KernelTmaWarpSpecializedPingpongEEENS5_IJNSA_ILi64EEENSA_ILi256EEENSA_ILi128EEEEEENS_10bfloat16_tENS5_IJlSC_lEEESK_SL_NS4_8TiledMMAINS4_8MMA_AtomIJNS4_4SM904GMMA28MMA_64x256x16_F32BF16BF16_SSILNSP_5MajorE0ELSR_0ELNSP_7ScaleInE1ELSS_1EEEEEENS4_6LayoutINS5_IJSC_SC_SC_EEENS5_IJNSA_ILi0EEESX_SX_EEEEENS5_IJNS4_10UnderscoreES10_S10_EEEEENS4_13SM90_TMA_LOADENS4_14ComposedLayoutINS4_7SwizzleILi3ELi4ELi3EEENS4_18smem_ptr_flag_bitsILi16EEENSV_INS5_IJNSA_ILi8EEESG_EEENS5_IJSG_SC_EEEEEEEvNS4_8identityENS4_23SM90_TMA_LOAD_MULTICASTES1D_vS1E_EENS_8epilogue10collective6detail29Sm90TmaWarpSpecializedAdapterINS1I_15DefaultEpilogueISK_SL_SL_NS1H_6thread17LinearCombinationISK_Li1EffLNS1M_9ScaleType4KindE0ELNS_15FloatRoundStyleE2ESK_EENS1_15EpilogueDefaultEEEEEvvEEEEvNT_6ParamsE)
        .other          _ZN7cutlass13device_kernelINS_4gemm6kernel13GemmUniversalIN4cute5tupleIJiiiiEEENS1_10collective13CollectiveMmaINS1_34MainloopSm90TmaGmmaWarpSpecializedILi4ENS5_IJNS4_1CILi2EEENSA_ILi1EEESC_EEENS1_32KernelTmaWarpSpecializedPingpongEEENS5_IJNSA_ILi64EEENSA_ILi256EEENSA_ILi128EEEEEENS_10bfloat16_tENS5_IJlSC_lEEESK_SL_NS4_8TiledMMAINS4_8MMA_AtomIJNS4_4SM904GMMA28MMA_64x256x16_F32BF16BF16_SSILNSP_5MajorE0ELSR_0ELNSP_7ScaleInE1ELSS_1EEEEEENS4_6LayoutINS5_IJSC_SC_SC_EEENS5_IJNSA_ILi0EEESX_SX_EEEEENS5_IJNS4_10UnderscoreES10_S10_EEEEENS4_13SM90_TMA_LOADENS4_14ComposedLayoutINS4_7SwizzleILi3ELi4ELi3EEENS4_18smem_ptr_flag_bitsILi16EEENSV_INS5_IJNSA_ILi8EEESG_EEENS5_IJSG_SC_EEEEEEEvNS4_8identityENS4_23SM90_TMA_LOAD_MULTICASTES1D_vS1E_EENS_8epilogue10collective6detail29Sm90TmaWarpSpecializedAdapterINS1I_15DefaultEpilogueISK_SL_SL_NS1H_6thread17LinearCombinationISK_Li1EffLNS1M_9ScaleType4KindE0ELNS_15FloatRoundStyleE2ESK_EENS1_15EpilogueDefaultEEEEEvvEEEEvNT_6ParamsE,@"STO_CUDA_ENTRY STV_DEFAULT"
_ZN7cutlass13device_kernelINS_4gemm6kernel13GemmUniversalIN4cute5tupleIJiiiiEEENS1_10collective13CollectiveMmaINS1_34MainloopSm90TmaGmmaWarpSpecializedILi4ENS5_IJNS4_1CILi2EEENSA_ILi1EEESC_EEENS1_32KernelTmaWarpSpecializedPingpongEEENS5_IJNSA_ILi64EEENSA_ILi256EEENSA_ILi128EEEEEENS_10bfloat16_tENS5_IJlSC_lEEESK_SL_NS4_8TiledMMAINS4_8MMA_AtomIJNS4_4SM904GMMA28MMA_64x256x16_F32BF16BF16_SSILNSP_5MajorE0ELSR_0ELNSP_7ScaleInE1ELSS_1EEEEEENS4_6LayoutINS5_IJSC_SC_SC_EEENS5_IJNSA_ILi0EEESX_SX_EEEEENS5_IJNS4_10UnderscoreES10_S10_EEEEENS4_13SM90_TMA_LOADENS4_14ComposedLayoutINS4_7SwizzleILi3ELi4ELi3EEENS4_18smem_ptr_flag_bitsILi16EEENSV_INS5_IJNSA_ILi8EEESG_EEENS5_IJSG_SC_EEEEEEEvNS4_8identityENS4_23SM90_TMA_LOAD_MULTICASTES1D_vS1E_EENS_8epilogue10collective6detail29Sm90TmaWarpSpecializedAdapterINS1I_15DefaultEpilogueISK_SL_SL_NS1H_6thread17LinearCombinationISK_Li1EffLNS1M_9ScaleType4KindE0ELNS_15FloatRoundStyleE2ESK_EENS1_15EpilogueDefaultEEEEEvvEEEEvNT_6ParamsE:
[----:B------:R-:W0:Y:S01]  /*0000*/  LDC R1, c[0x0][0x28] ;  /* 0x00000a00ff017b82 */ /* 0x000e220000000800 */
[----:B------:R-:W1:Y:S01]  /*0010*/  S2R R3, SR_TID.X ;  /* 0x0000000000037919 */ /* 0x000e620000002100 */
[----:B------:R-:W-:Y:S01]  /*0020*/  ELECT P0, URZ, PT ;  /* 0x00000000003f782f */ /* 0x000fe20003800000 */
[----:B------:R-:W-:Y:S01]  /*0030*/  BSSY B0, `(.L_x_0) ;  /* 0x0000014000007945 */ /* 0x000fe20003800000 */
[--C-:B-1----:R-:W-:Y:S02]  /*0040*/  SHF.R.U32.HI R0, RZ, 0x5, R3.reuse ;  /* 0x00000005ff007819 */ /* 0x102fe40000011603 */
[----:B------:R-:W-:-:S03]  /*0050*/  SHF.R.U32.HI R5, RZ, 0x7, R3 ;  /* 0x00000007ff057819 */ /* 0x000fc60000011603 */
[----:B------:R-:W1:Y:S02]  /*0060*/  SHFL.IDX PT, R2, R0, RZ, 0x1f ;  /* 0x00001fff00027589 */ /* 0x000e6400000e0000 */
[----:B-1----:R-:W-:Y:S02]  /*0070*/  R2UR UR6, R2 ;  /* 0x00000000020672ca */ /* 0x002fe400000e0000 */
[----:B------:R1:W2:Y:S11]  /*0080*/  SHFL.IDX PT, R2, R5, RZ, 0x1f ;  /* 0x00001fff05027589 */ /* 0x0002b600000e0000 */
[----:B------:R-:W-:-:S02]  /*0090*/  USHF.R.S32.HI UR4, URZ, 0x1f, UR6 ;  /* 0x0000001f3f047899 */ /* 0x000fc40008011406 */
[----:B------:R-:W-:Y:S02]  /*00a0*/  ISETP.NE.OR P0, PT, RZ, UR6, !P0 ;  /* 0x00000006ff007c0c */ /* 0x000fe4000c705670 */
[----:B------:R-:W-:-:S04]  /*00b0*/  ULEA.HI UR4, UR4, UR6, URZ, 0x2 ;  /* 0x0000000604047291 */ /* 0x000fc8000f8f103f */
[----:B------:R-:W-:-:S04]  /*00c0*/  ULOP3.LUT UR4, UR4, 0xfffffffc, URZ, 0xc0, !UPT ;  /* 0xfffffffc04047892 */ /* 0x000fc8000f8ec03f */
[----:B------:R-:W-:-:S03]  /*00d0*/  UIADD3 UR6, UR6, -UR4, URZ ;  /* 0x8000000406067290 */ /* 0x000fc6000fffe03f */
[----:B012---:R-:W-:Y:S09]  /*00e0*/  @P0 BRA `(.L_x_1) ;  /* 0x0000000000200947 */ /* 0x007ff20003800000 */
[----:B------:R-:W-:Y:S02]  /*00f0*/  ULDC.64 UR4, c[0x0][0x198] ;  /* 0x0000660000047ab9 */ /* 0x000fe40000000a00 */
[----:B------:R-:W-:Y:S02]  /*0100*/  UIADD3 UR8, UP0, UR4, 0xf0, URZ ;  /* 0x000000f004087890 */ /* 0x000fe4000ff1e03f */
[----:B------:R-:W-:Y:S02]  /*0110*/  UIADD3 UR4, UP1, UR4, 0x1f0, URZ ;  /* 0x000001f004047890 */ /* 0x000fe4000ff3e03f */
[----:B------:R-:W-:Y:S02]  /*0120*/  UIADD3.X UR9, URZ, UR5, URZ, UP0, !UPT ;  /* 0x000000053f097290 */ /* 0x000fe400087fe43f */
[----:B------:R-:W-:-:S07]  /*0130*/  UIADD3.X UR5, URZ, UR5, URZ, UP1, !UPT ;  /* 0x000000053f057290 */ /* 0x000fce0008ffe43f */
[----:B------:R0:W-:Y:S02]  /*0140*/  UTMACCTL.PF [UR8] ;  /* 0x00000000080079b9 */ /* 0x0001e40008040000 */
[----:B------:R0:W-:Y:S02]  /*0150*/  UTMACCTL.PF [UR4] ;  /* 0x00000000040079b9 */ /* 0x0001e40008040000 */
[----:B0-----:R-:W-:Y:S01]  /*0160*/  NOP ;  /* 0x0000000000007918 */ /* 0x001fe20000000000 */
.L_x_1:
[----:B------:R-:W-:Y:S05]  /*0170*/  BSYNC B0 ;  /* 0x0000000000007941 */ /* 0x000fea0003800000 */
.L_x_0:
[----:B------:R-:W0:Y:S01]  /*0180*/  SHFL.IDX PT, R6, R0, RZ, 0x1f ;  /* 0x00001fff00067589 */ /* 0x000e2200000e0000 */
[----:B------:R-:W-:Y:S01]  /*0190*/  R2UR UR19, R2 ;  /* 0x00000000021372ca */ /* 0x000fe200000e0000 */
[----:B------:R-:W-:-:S04]  /*01a0*/  UISETP.NE.AND UP0, UPT, UR6, 0x3, UPT ;  /* 0x000000030600788c */ /* 0x000fc8000bf05270 */
[----:B------:R-:W-:-:S08]  /*01b0*/  UISETP.EQ.OR UP0, UPT, UR6, URZ, !UP0 ;  /* 0x0000003f0600728c */ /* 0x000fd0000c702670 */
[----:B------:R-:W-:Y:S02]  /*01c0*/  UIADD3 UR14, UR19, -0x1, URZ ;  /* 0xffffffff130e7890 */ /* 0x000fe4000fffe03f */
[----:B------:R-:W-:Y:S02]  /*01d0*/  UISETP.EQ.AND UP0, UPT, UR19, URZ, UP0 ;  /* 0x0000003f1300728c */ /* 0x000fe40008702270 */
[----:B------:R-:W-:Y:S02]  /*01e0*/  UISETP.GE.U32.AND UP1, UPT, UR14, 0x2, UPT ;  /* 0x000000020e00788c */ /* 0x000fe4000bf26070 */
[----:B------:R-:W-:Y:S01]  /*01f0*/  USEL UR42, URZ, 0x1, !UP0 ;  /* 0x000000013f2a7887 */ /* 0x000fe2000c000000 */
[----:B0-----:R-:W-:-:S03]  /*0200*/  ISETP.NE.AND P0, PT, R6, RZ, PT ;  /* 0x000000ff0600720c */ /* 0x001fc60003f05270 */
[----:B------:R-:W-:-:S10]  /*0210*/  USEL UR42, UR42, 0x2, UP1 ;  /* 0x000000022a2a7887 */ /* 0x000fd40008800000 */
[----:B------:R-:W-:Y:S05]  /*0220*/  @P0 BRA `(.L_x_2) ;  /* 0x0000000000580947 */ /* 0x000fea0003800000 */
[----:B------:R-:W0:Y:S01]  /*0230*/  S2UR UR7, SR_CgaCtaId ;  /* 0x00000000000779c3 */ /* 0x000e220000008800 */
[----:B------:R-:W-:Y:S01]  /*0240*/  UMOV UR4, 0x400 ;  /* 0x0000040000047882 */ /* 0x000fe20000000000 */
[----:B------:R-:W-:Y:S01]  /*0250*/  UMOV UR5, 0x1 ;  /* 0x0000000100057882 */ /* 0x000fe20000000000 */
[----:B------:R-:W-:Y:S01]  /*0260*/  UMOV UR8, 0x2 ;  /* 0x0000000200087882 */ /* 0x000fe20000000000 */
[----:B------:R-:W-:Y:S01]  /*0270*/  ELECT P0, URZ, PT ;  /* 0x00000000003f782f */ /* 0x000fe20003800000 */
[----:B------:R-:W-:-:S04]  /*0280*/  UIADD3 UR8, -UR8, 0x100000, URZ ;  /* 0x0010000008087890 */ /* 0x000fc8000fffe13f */
[----:B------:R-:W-:Y:S02]  /*0290*/  USHF.L.U32 UR9, UR8, 0xb, URZ ;  /* 0x0000000b08097899 */ /* 0x000fe4000800063f */
[----:B------:R-:W-:Y:S02]  /*02a0*/  USHF.L.U32 UR8, UR8, 0x1, URZ ;  /* 0x0000000108087899 */ /* 0x000fe4000800063f */
[----:B0-----:R-:W-:Y:S02]  /*02b0*/  ULEA UR7, UR7, UR4, 0x18 ;  /* 0x0000000407077291 */ /* 0x001fe4000f8ec03f */
[----:B------:R-:W-:-:S04]  /*02c0*/  UIADD3 UR4, -UR5, 0x100000, URZ ;  /* 0x0010000005047890 */ /* 0x000fc8000fffe13f */
[----:B------:R-:W-:Y:S02]  /*02d0*/  USHF.L.U32 UR5, UR4, 0xb, URZ ;  /* 0x0000000b04057899 */ /* 0x000fe4000800063f */
[----:B------:R-:W-:Y:S01]  /*02e0*/  USHF.L.U32 UR4, UR4, 0x1, URZ ;  /* 0x0000000104047899 */ /* 0x000fe2000800063f */
[----:B------:R-:W0:Y:S11]  /*02f0*/  FENCE.VIEW.ASYNC.S ;  /* 0x00000000000073c6 */ /* 0x000e360000000000 */
[----:B0-----:R0:W1:Y:S01]  /*0300*/  SYNCS.EXCH.64 URZ, [UR7], UR4 ;  /* 0x00000004073f75b2 */ /* 0x0010620008000100 */
[----:B------:R0:W2:Y:S01]  /*0310*/  SYNCS.EXCH.64 URZ, [UR7+0x20], UR8 ;  /* 0x00002008073f75b2 */ /* 0x0000a20008000100 */
[----:B------:R0:W3:Y:S01]  /*0320*/  SYNCS.EXCH.64 URZ, [UR7+0x8], UR4 ;  /* 0x00000804073f75b2 */ /* 0x0000e20008000100 */
[----:B------:R0:W4:Y:S01]  /*0330*/  SYNCS.EXCH.64 URZ, [UR7+0x28], UR8 ;  /* 0x00002808073f75b2 */ /* 0x0001220008000100 */
[----:B------:R0:W0:Y:S01]  /*0340*/  SYNCS.EXCH.64 URZ, [UR7+0x10], UR4 ;  /* 0x00001004073f75b2 */ /* 0x0000220008000100 */
[----:B------:R0:W0:Y:S01]  /*0350*/  SYNCS.EXCH.64 URZ, [UR7+0x30], UR8 ;  /* 0x00003008073f75b2 */ /* 0x0000220008000100 */
[----:B------:R0:W0:Y:S01]  /*0360*/  SYNCS.EXCH.64 URZ, [UR7+0x18], UR4 ;  /* 0x00001804073f75b2 */ /* 0x0000220008000100 */
[----:B------:R0:W0:Y:S01]  /*0370*/  SYNCS.EXCH.64 URZ, [UR7+0x38], UR8 ;  /* 0x00003808073f75b2 */ /* 0x0000220008000100 */
[----:B------:R-:W-:Y:S01]  /*0380*/  NOP ;  /* 0x0000000000007918 */ /* 0x000fe20000000000 */
.L_x_2:
[----:B------:R-:W5:Y:S01]  /*0390*/  S2UR UR15, SR_CTAID.X ;  /* 0x00000000000f79c3 */ /* 0x000f620000002500 */
[----:B------:R-:W-:Y:S01]  /*03a0*/  SHF.R.S32.HI R2, RZ, 0x1f, R3 ;  /* 0x0000001fff027819 */ /* 0x000fe20000011403 */
[----:B------:R-:W1:Y:S01]  /*03b0*/  SHFL.IDX PT, R7, R0, RZ, 0x1f ;  /* 0x00001fff00077589 */ /* 0x000e6200000e0000 */
[----:B------:R-:W-:Y:S02]  /*03c0*/  ELECT P0, URZ, PT ;  /* 0x00000000003f782f */ /* 0x000fe40003800000 */
[----:B------:R-:W-:Y:S01]  /*03d0*/  SHF.R.S32.HI R11, RZ, 0x1f, R6 ;  /* 0x0000001fff0b7819 */ /* 0x000fe20000011406 */
[----:B0-----:R-:W-:Y:S01]  /*03e0*/  ULDC UR4, c[0x0][0x150] ;  /* 0x0000540000047ab9 */ /* 0x001fe20000000800 */
[----:B------:R-:W-:Y:S01]  /*03f0*/  LEA.HI R2, R2, R3, RZ, 0x7 ;  /* 0x0000000302027211 */ /* 0x000fe200078f38ff */
[----:B------:R-:W0:Y:S01]  /*0400*/  SHFL.IDX PT, R8, R0, RZ, 0x1f ;  /* 0x00001fff00087589 */ /* 0x000e2200000e0000 */
[----:B------:R-:W2:Y:S01]  /*0410*/  S2UR UR8, SR_CTAID.Y ;  /* 0x00000000000879c3 */ /* 0x000ea20000002600 */
[----:B------:R-:W-:-:S02]  /*0420*/  ELECT P1, URZ, PT ;  /* 0x00000000003f782f */ /* 0x000fc40003820000 */
[----:B------:R-:W-:Y:S01]  /*0430*/  LOP3.LUT R2, R2, 0xffffff80, RZ, 0xc0, !PT ;  /* 0xffffff8002027812 */ /* 0x000fe200078ec0ff */
[----:B------:R-:W-:Y:S01]  /*0440*/  ULDC UR7, c[0x0][0x144] ;  /* 0x0000510000077ab9 */ /* 0x000fe20000000800 */
[----:B------:R-:W-:Y:S01]  /*0450*/  LEA.HI R11, R11, R6, RZ, 0x2 ;  /* 0x000000060b0b7211 */ /* 0x000fe200078f10ff */
[----:B------:R-:W-:Y:S01]  /*0460*/  UMOV UR18, 0x80 ;  /* 0x0000008000127882 */ /* 0x000fe20000000000 */
[----:B------:R-:W-:Y:S01]  /*0470*/  NOP ;  /* 0x0000000000007918 */ /* 0x000fe20000000000 */
[----:B------:R-:W-:Y:S01]  /*0480*/  IMAD.IADD R4, R3, 0x1, -R2 ;  /* 0x0000000103047824 */ /* 0x000fe200078e0a02 */
[----:B------:R-:W-:Y:S01]  /*0490*/  LOP3.LUT R11, R11, 0x3ffffffc, RZ, 0xc0, !PT ;  /* 0x3ffffffc0b0b7812 */ /* 0x000fe200078ec0ff */
[----:B------:R-:W-:Y:S01]  /*04a0*/  NOP ;  /* 0x0000000000007918 */ /* 0x000fe20000000000 */
[----:B------:R-:W-:Y:S01]  /*04b0*/  ULDC UR17, c[0x0][0x148] ;  /* 0x0000520000117ab9 */ /* 0x000fe20000000800 */
[----:B------:R-:W-:Y:S01]  /*04c0*/  IMAD.MOV.U32 R152, RZ, RZ, 0x1 ;  /* 0x00000001ff987424 */ /* 0x000fe200078e00ff */
[----:B------:R-:W-:Y:S01]  /*04d0*/  SHF.R.S32.HI R9, RZ, 0x1f, R4 ;  /* 0x0000001fff097819 */ /* 0x000fe20000011404 */
[----:B------:R-:W-:Y:S01]  /*04e0*/  IMAD.IADD R11, R6, 0x1, -R11 ;  /* 0x00000001060b7824 */ /* 0x000fe200078e0a0b */
[----:B------:R-:W-:-:S02]  /*04f0*/  ISETP.NE.AND P2, PT, RZ, UR19, PT ;  /* 0x00000013ff007c0c */ /* 0x000fc4000bf45270 */
[----:B-----5:R-:W-:Y:S02]  /*0500*/  I2FP.F32.U32 R10, UR15 ;  /* 0x0000000f000a7c45 */ /* 0x020fe40008201000 */
[----:B------:R-:W-:Y:S02]  /*0510*/  LEA.HI R2, R9, R4, RZ, 0x3 ;  /* 0x0000000409027211 */ /* 0x000fe400078f18ff */
[----:B-1----:R-:W-:Y:S01]  /*0520*/  ISETP.NE.OR P0, PT, R7, RZ, !P0 ;  /* 0x000000ff0700720c */ /* 0x002fe20004705670 */
[----:B------:R-:W-:Y:S01]  /*0530*/  FMUL R10, R10, UR4 ;  /* 0x000000040a0a7c20 */ /* 0x000fe20008400000 */
[--C-:B------:R-:W-:Y:S01]  /*0540*/  SHF.R.S32.HI R7, RZ, 0x3, R2.reuse ;  /* 0x00000003ff077819 */ /* 0x100fe20000011402 */
[----:B------:R-:W-:Y:S01]  /*0550*/  ULDC UR4, c[0x0][0x154] ;  /* 0x0000550000047ab9 */ /* 0x000fe20000000800 */
[----:B------:R-:W-:Y:S02]  /*0560*/  SHF.R.S32.HI R2, RZ, 0x1f, R2 ;  /* 0x0000001fff027819 */ /* 0x000fe40000011402 */
[----:B0-----:R-:W-:Y:S01]  /*0570*/  ISETP.NE.OR P1, PT, R8, RZ, !P1 ;  /* 0x000000ff0800720c */ /* 0x001fe20004f25670 */
[----:B------:R-:W0:Y:S01]  /*0580*/  F2I.U32.TRUNC.NTZ R10, R10 ;  /* 0x0000000a000a7305 */ /* 0x000e22000020f000 */
[----:B------:R-:W-:Y:S01]  /*0590*/  LEA.HI R2, R2, R7, RZ, 0x2 ;  /* 0x0000000702027211 */ /* 0x000fe200078f10ff */
[----:B------:R1:W1:Y:S01]  /*05a0*/  SHFL.IDX PT, R8, R5, RZ, 0x1f ;  /* 0x00001fff05087589 */ /* 0x00026200000e0000 */
[----:B--2---:R-:W-:-:S02]  /*05b0*/  I2FP.F32.U32 R0, UR8 ;  /* 0x0000000800007c45 */ /* 0x004fc40008201000 */
[----:B------:R-:W-:Y:S01]  /*05c0*/  LOP3.LUT R2, R2, 0xfffffffc, RZ, 0xc0, !PT ;  /* 0xfffffffc02027812 */ /* 0x000fe200078ec0ff */
[----:B------:R-:W-:Y:S02]  /*05d0*/  VOTEU.ALL UP0, P0 ;  /* 0x00000000003f7886 */ /* 0x000fe40000000000 */
[----:B------:R-:W-:Y:S02]  /*05e0*/  FMUL R6, R0, UR4 ;  /* 0x0000000400067c20 */ /* 0x000fe40008400000 */
[----:B------:R-:W-:Y:S01]  /*05f0*/  IMAD.IADD R2, R7, 0x1, -R2 ;  /* 0x0000000107027824 */ /* 0x000fe200078e0a02 */
[----:B------:R-:W2:Y:S01]  /*0600*/  @!UP0 S2UR UR11, SR_CgaCtaId ;  /* 0x00000000000b89c3 */ /* 0x000ea20000008800 */
[----:B------:R-:W-:Y:S01]  /*0610*/  VOTEU.ALL UP1, P1 ;  /* 0x00000000003f7886 */ /* 0x000fe20000820000 */
[----:B------:R-:W-:Y:S01]  /*0620*/  @!UP0 UMOV UR10, 0x400 ;  /* 0x00000400000a8882 */ /* 0x000fe20000000000 */
[----:B------:R-:W-:Y:S01]  /*0630*/  IMAD R2, R11, 0x4, R2 ;  /* 0x000000040b027824 */ /* 0x000fe200078e0202 */
[----:B0-----:R-:W-:Y:S01]  /*0640*/  R2UR UR4, R10 ;  /* 0x000000000a0472ca */ /* 0x001fe200000e0000 */
[----:B------:R-:W0:Y:S01]  /*0650*/  F2I.U32.TRUNC.NTZ R6, R6 ;  /* 0x0000000600067305 */ /* 0x000e22000020f000 */
[----:B------:R-:W-:Y:S01]  /*0660*/  @!UP1 UMOV UR13, 0x400 ;  /* 0x00000400000d9882 */ /* 0x000fe20000000000 */
[C---:B------:R-:W-:Y:S01]  /*0670*/  IMAD.SHL.U32 R153, R2.reuse, 0x4, RZ ;  /* 0x0000000402997824 */ /* 0x040fe200078e00ff */
[----:B------:R-:W-:Y:S01]  /*0680*/  LEA.HI R0, R2, R2, RZ, 0x1 ;  /* 0x0000000202007211 */ /* 0x000fe200078f08ff */
[----:B------:R-:W5:Y:S01]  /*0690*/  @!UP1 S2UR UR16, SR_CgaCtaId ;  /* 0x00000000001099c3 */ /* 0x000f620000008800 */
[----:B------:R-:W-:Y:S01]  /*06a0*/  VOTEU.ALL UP2, P1 ;  /* 0x00000000003f7886 */ /* 0x000fe20000840000 */
[----:B------:R-:W-:Y:S01]  /*06b0*/  VOTEU.ALL UP3, P1 ;  /* 0x00000000003f7886 */ /* 0x000fe20000860000 */
[----:B------:R-:W-:Y:S01]  /*06c0*/  LOP3.LUT R7, R0, 0xfffffffe, RZ, 0xc0, !PT ;  /* 0xfffffffe00077812 */ /* 0x000fe200078ec0ff */
[----:B------:R-:W-:Y:S01]  /*06d0*/  VOTEU.ALL UP4, P1 ;  /* 0x00000000003f7886 */ /* 0x000fe20000880000 */
[----:B------:R-:W-:Y:S01]  /*06e0*/  LOP3.LUT R153, R2, 0xc, R153, 0x78, !PT ;  /* 0x0000000c02997812 */ /* 0x000fe200078e7899 */
[----:B------:R-:W-:-:S02]  /*06f0*/  VOTEU.ALL UP5, P1 ;  /* 0x00000000003f7886 */ /* 0x000fc400008a0000 */
[----:B------:R-:W-:Y:S01]  /*0700*/  IMAD.IADD R7, R2, 0x1, -R7 ;  /* 0x0000000102077824 */ /* 0x000fe200078e0a07 */
[----:B------:R-:W-:Y:S01]  /*0710*/  UIADD3 UR4, -UR4, URZ, URZ ;  /* 0x0000003f04047290 */ /* 0x000fe2000fffe13f */
[----:B------:R-:W3:Y:S01]  /*0720*/  LDC R2, c[0x0][0x140] ;  /* 0x00005000ff027b82 */ /* 0x000ee20000000800 */
[----:B0-----:R-:W-:Y:S02]  /*0730*/  R2UR UR9, R6 ;  /* 0x00000000060972ca */ /* 0x001fe400000e0000 */
[----:B------:R-:W-:Y:S02]  /*0740*/  UIMAD UR7, UR7, UR4, UR15 ;  /* 0x00000004070772a4 */ /* 0x000fe4000f8e020f */
[----:B--2---:R-:W-:Y:S01]  /*0750*/  @!UP0 ULEA UR12, UR11, UR10, 0x18 ;  /* 0x0000000a0b0c8291 */ /* 0x004fe2000f8ec03f */
[----:B------:R-:W-:Y:S01]  /*0760*/  UMOV UR4, 0x20 ;  /* 0x0000002000047882 */ /* 0x000fe20000000000 */
[----:B------:R-:W-:-:S04]  /*0770*/  @!UP1 UIADD3 UR10, -UR18, 0x100000, URZ ;  /* 0x00100000120a9890 */ /* 0x000fc8000fffe13f */
[----:B------:R-:W-:Y:S02]  /*0780*/  @!UP1 USHF.L.U32 UR11, UR10, 0xb, URZ ;  /* 0x0000000b0a0b9899 */ /* 0x000fe4000800063f */
[----:B------:R-:W-:Y:S01]  /*0790*/  @!UP1 USHF.L.U32 UR10, UR10, 0x1, URZ ;  /* 0x000000010a0a9899 */ /* 0x000fe2000800063f */
[----:B------:R-:W-:Y:S01]  /*07a0*/  ISETP.NE.AND P3, PT, R7, UR7, PT ;  /* 0x0000000707007c0c */ /* 0x000fe2000bf65270 */
[----:B------:R-:W-:-:S04]  /*07b0*/  @!UP0 UIADD3 UR4, -UR4, 0x100000, URZ ;  /* 0x0010000004048890 */ /* 0x000fc8000fffe13f */
[----:B------:R-:W-:Y:S02]  /*07c0*/  @!UP0 USHF.L.U32 UR5, UR4, 0xb, URZ ;  /* 0x0000000b04058899 */ /* 0x000fe4000800063f */
[----:B------:R-:W-:Y:S01]  /*07d0*/  @!UP0 USHF.L.U32 UR4, UR4, 0x1, URZ ;  /* 0x0000000104048899 */ /* 0x000fe2000800063f */
[----:B------:R-:W-:Y:S01]  /*07e0*/  VOTEU.ALL UP0, P0 ;  /* 0x00000000003f7886 */ /* 0x000fe20000000000 */
[----:B-----5:R-:W-:Y:S01]  /*07f0*/  @!UP1 ULEA UR13, UR16, UR13, 0x18 ;  /* 0x0000000d100d9291 */ /* 0x020fe2000f8ec03f */
[----:B------:R-:W-:Y:S01]  /*0800*/  VOTEU.ALL UP1, P0 ;  /* 0x00000000003f7886 */ /* 0x000fe20000020000 */
[----:B------:R-:W-:Y:S01]  /*0810*/  UIADD3 UR9, -UR9, URZ, URZ ;  /* 0x0000003f09097290 */ /* 0x000fe2000fffe13f */
[----:B------:R-:W-:Y:S01]  /*0820*/  LOP3.LUT P0, RZ, R4, 0x7, RZ, 0xc0, !PT ;  /* 0x0000000704ff7812 */ /* 0x000fe2000780c0ff */
[----:B------:R-:W0:Y:S06]  /*0830*/  FENCE.VIEW.ASYNC.S ;  /* 0x00000000000073c6 */ /* 0x000e2c0000000000 */
[----:B0-----:R-:W0:Y:S01]  /*0840*/  @!UP0 SYNCS.EXCH.64 URZ, [UR12+0x70], UR4 ;  /* 0x000070040c3f85b2 */ /* 0x001e220008000100 */
[----:B------:R-:W-:-:S02]  /*0850*/  @P3 LEA.HI R0, R153, R153, RZ, 0x1 ;  /* 0x0000009999003211 */ /* 0x000fc400078f08ff */
[----:B---3--:R-:W-:Y:S02]  /*0860*/  ISETP.EQ.U32.AND P1, PT, R2, 0x1, PT ;  /* 0x000000010200780c */ /* 0x008fe40003f22070 */
[----:B------:R-:W-:Y:S02]  /*0870*/  @P3 SHF.R.S32.HI R0, RZ, 0x1, R0 ;  /* 0x00000001ff003819 */ /* 0x000fe40000011400 */
[----:B------:R-:W-:-:S04]  /*0880*/  ISETP.LT.U32.AND P0, PT, R153, 0x2, !P0 ;  /* 0x000000029900780c */ /* 0x000fc80004701070 */
[----:B-1----:R-:W-:Y:S01]  /*0890*/  SEL R5, RZ, 0x1, !P0 ;  /* 0x00000001ff057807 */ /* 0x002fe20004000000 */
[----:B------:R1:W2:Y:S01]  /*08a0*/  @!UP1 SYNCS.EXCH.64 URZ, [UR12+0x78], UR4 ;  /* 0x000078040c3f95b2 */ /* 0x0002a20008000100 */
[----:B------:R-:W-:Y:S01]  /*08b0*/  NOP ;  /* 0x0000000000007918 */ /* 0x000fe20000000000 */
[----:B-1----:R-:W-:Y:S01]  /*08c0*/  UIMAD UR4, UR17, UR9, UR8 ;  /* 0x00000009110472a4 */ /* 0x002fe2000f8e0208 */
[----:B------:R1:W3:Y:S05]  /*08d0*/  @!UP2 SYNCS.EXCH.64 URZ, [UR13+0x50], UR10 ;  /* 0x0000500a0d3fa5b2 */ /* 0x0002ea0008000100 */
[----:B------:R-:W-:-:S04]  /*08e0*/  @P3 ISETP.NE.AND P4, PT, R0, UR4, PT ;  /* 0x0000000400003c0c */ /* 0x000fc8000bf85270 */
[----:B------:R-:W-:-:S04]  /*08f0*/  @P3 SEL R152, RZ, 0x1, P4 ;  /* 0x00000001ff983807 */ /* 0x000fc80002000000 */
[----:B------:R-:W-:Y:S01]  /*0900*/  LOP3.LUT R152, R152, R5, RZ, 0xc0, !PT ;  /* 0x0000000598987212 */ /* 0x000fe200078ec0ff */
[----:B------:R1:W0:Y:S01]  /*0910*/  @!UP3 SYNCS.EXCH.64 URZ, [UR13+0x58], UR10 ;  /* 0x0000580a0d3fb5b2 */ /* 0x0002220008000100 */
[----:B------:R1:W0:Y:S01]  /*0920*/  @!UP4 SYNCS.EXCH.64 URZ, [UR13+0x60], UR10 ;  /* 0x0000600a0d3fc5b2 */ /* 0x0002220008000100 */
[----:B------:R1:W0:Y:S01]  /*0930*/  @!UP5 SYNCS.EXCH.64 URZ, [UR13+0x68], UR10 ;  /* 0x0000680a0d3fd5b2 */ /* 0x0002220008000100 */
[----:B------:R-:W-:Y:S01]  /*0940*/  NOP ;  /* 0x0000000000007918 */ /* 0x000fe20000000000 */
[----:B-1----:R-:W-:Y:S05]  /*0950*/  @!P1 BRA `(.L_x_3) ;  /* 0x0000000000089947 */ /* 0x002fea0003800000 */
[----:B0-234-:R-:W-:Y:S01]  /*0960*/  UCGABAR_ARV ;  /* 0x00000000000079c7 */ /* 0x01dfe20008000000 */
[----:B------:R-:W-:Y:S05]  /*0970*/  BRA `(.L_x_4) ;  /* 0x0000000000047947 */ /* 0x000fea0003800000 */
.L_x_3:
[----:B0-234-:R-:W-:Y:S01]  /*0980*/  NOP ;  /* 0x0000000000007918 */ /* 0x01dfe20000000000 */
.L_x_4:
[----:B------:R-:W-:Y:S01]  /*0990*/  ULDC.64 UR4, c[0x0][0x598] ;  /* 0x0001660000047ab9 */ /* 0x000fe20000000a00 */
[----:B------:R-:W-:Y:S01]  /*09a0*/  ULDC.64 UR50, c[0x0][0x208] ;  /* 0x0000820000327ab9 */ /* 0x000fe20000000a00 */
[----:B------:R-:W-:-:S04]  /*09b0*/  ISETP.NE.U32.AND P0, PT, RZ, UR4, PT ;  /* 0x00000004ff007c0c */ /* 0x000fc8000bf05070 */
[----:B------:R-:W-:-:S13]  /*09c0*/  ISETP.NE.AND.EX P0, PT, RZ, UR5, PT, P0 ;  /* 0x00000005ff007c0c */ /* 0x000fda000bf05300 */
[----:B------:R-:W-:Y:S05]  /*09d0*/  @!P0 BRA `(.L_x_5) ;  /* 0x00000000001c8947 */ /* 0x000fea0003800000 */
[----:B------:R-:W0:Y:S02]  /*09e0*/  LDC.64 R6, c[0x0][0x598] ;  /* 0x00016600ff067b82 */ /* 0x000e240000000a00 */
[----:B0-----:R-:W2:Y:S02]  /*09f0*/  LDG.E.64 R6, desc[UR50][R6.64] ;  /* 0x0000003206067981 */ /* 0x001ea4000c1e1b00 */
[----:B--2---:R-:W-:-:S04]  /*0a00*/  ISETP.NE.U32.AND P0, PT, R6, RZ, PT ;  /* 0x000000ff0600720c */ /* 0x004fc80003f05070 */
[----:B------:R-:W-:-:S13]  /*0a10*/  ISETP.NE.AND.EX P0, PT, R7, RZ, PT, P0 ;  /* 0x000000ff0700720c */ /* 0x000fda0003f05300 */
[----:B------:R-:W-:Y:S05]  /*0a20*/  @!P0 BRA `(.L_x_5) ;  /* 0x0000000000088947 */ /* 0x000fea0003800000 */
[----:B------:R0:W5:Y:S01]  /*0a30*/  LD.E R23, desc[UR50][R6.64] ;  /* 0x0000003206177980 */ /* 0x000162000c101900 */
[----:B------:R-:W-:Y:S05]  /*0a40*/  BRA `(.L_x_6) ;  /* 0x0000000000247947 */ /* 0x000fea0003800000 */
.L_x_5:
[----:B------:R-:W-:Y:S02]  /*0a50*/  ULDC.64 UR4, c[0x0][0x588] ;  /* 0x0001620000047ab9 */ /* 0x000fe40000000a00 */
[----:B------:R-:W-:-:S04]  /*0a60*/  ISETP.NE.U32.AND P0, PT, RZ, UR4, PT ;  /* 0x00000004ff007c0c */ /* 0x000fc8000bf05070 */
[----:B------:R-:W-:-:S13]  /*0a70*/  ISETP.NE.AND.EX P0, PT, RZ, UR5, PT, P0 ;  /* 0x00000005ff007c0c */ /* 0x000fda000bf05300 */
[----:B------:R-:W-:Y:S05]  /*0a80*/  @!P0 BRA `(.L_x_7) ;  /* 0x00000000000c8947 */ /* 0x000fea0003800000 */
[----:B------:R-:W0:Y:S02]  /*0a90*/  LDC.64 R6, c[0x0][0x588] ;  /* 0x00016200ff067b82 */ /* 0x000e240000000a00 */
[----:B0-----:R1:W5:Y:S01]  /*0aa0*/  LDG.E R23, desc[UR50][R6.64] ;  /* 0x0000003206177981 */ /* 0x001362000c1e1900 */
[----:B------:R-:W-:Y:S05]  /*0ab0*/  BRA `(.L_x_6) ;  /* 0x0000000000087947 */ /* 0x000fea0003800000 */
.L_x_7:
[----:B------:R-:W-:Y:S02]  /*0ac0*/  ULDC UR4, c[0x0][0x580] ;  /* 0x0001600000047ab9 */ /* 0x000fe40000000800 */
[----:B------:R-:W-:-:S07]  /*0ad0*/  IMAD.U32 R23, RZ, RZ, UR4 ;  /* 0x00000004ff177e24 */ /* 0x000fce000f8e00ff */
.L_x_6:
[----:B------:R-:W-:Y:S02]  /*0ae0*/  ULDC.64 UR4, c[0x0][0x5a0] ;  /* 0x0001680000047ab9 */ /* 0x000fe40000000a00 */
[----:B------:R-:W-:-:S04]  /*0af0*/  ISETP.NE.U32.AND P0, PT, RZ, UR4, PT ;  /* 0x00000004ff007c0c */ /* 0x000fc8000bf05070 */
[----:B------:R-:W-:-:S13]  /*0b00*/  ISETP.NE.AND.EX P0, PT, RZ, UR5, PT, P0 ;  /* 0x00000005ff007c0c */ /* 0x000fda000bf05300 */
[----:B------:R-:W-:Y:S05]  /*0b10*/  @!P0 BRA `(.L_x_8) ;  /* 0x00000000001c8947 */ /* 0x000fea0003800000 */
[----:B01----:R-:W0:Y:S02]  /*0b20*/  LDC.64 R6, c[0x0][0x5a0] ;  /* 0x00016800ff067b82 */ /* 0x003e240000000a00 */
[----:B0-----:R-:W2:Y:S02]  /*0b30*/  LDG.E.64 R6, desc[UR50][R6.64] ;  /* 0x0000003206067981 */ /* 0x001ea4000c1e1b00 */
[----:B--2---:R-:W-:-:S04]  /*0b40*/  ISETP.NE.U32.AND P0, PT, R6, RZ, PT ;  /* 0x000000ff0600720c */ /* 0x004fc80003f05070 */
[----:B------:R-:W-:-:S13]  /*0b50*/  ISETP.NE.AND.EX P0, PT, R7, RZ, PT, P0 ;  /* 0x000000ff0700720c */ /* 0x000fda0003f05300 */
[----:B------:R-:W-:Y:S05]  /*0b60*/  @!P0 BRA `(.L_x_8) ;  /* 0x0000000000088947 */ /* 0x000fea0003800000 */
[----:B------:R0:W5:Y:S01]  /*0b70*/  LD.E R22, desc[UR50][R6.64] ;  /* 0x0000003206167980 */ /* 0x000162000c101900 */
[----:B------:R-:W-:Y:S05]  /*0b80*/  BRA `(.L_x_9) ;  /* 0x0000000000247947 */ /* 0x000fea0003800000 */
.L_x_8:
[----:B------:R-:W-:Y:S02]  /*0b90*/  ULDC.64 UR4, c[0x0][0x590] ;  /* 0x0001640000047ab9 */ /* 0x000fe40000000a00 */
[----:B------:R-:W-:-:S04]  /*0ba0*/  ISETP.NE.U32.AND P0, PT, RZ, UR4, PT ;  /* 0x00000004ff007c0c */ /* 0x000fc8000bf05070 */
[----:B------:R-:W-:-:S13]  /*0bb0*/  ISETP.NE.AND.EX P0, PT, RZ, UR5, PT, P0 ;  /* 0x00000005ff007c0c */ /* 0x000fda000bf05300 */
[----:B------:R-:W-:Y:S05]  /*0bc0*/  @!P0 BRA `(.L_x_10) ;  /* 0x00000000000c8947 */ /* 0x000fea0003800000 */
[----:B01----:R-:W0:Y:S02]  /*0bd0*/  LDC.64 R6, c[0x0][0x590] ;  /* 0x00016400ff067b82 */ /* 0x003e240000000a00 */
[----:B0-----:R1:W5:Y:S01]  /*0be0*/  LDG.E R22, desc[UR50][R6.64] ;  /* 0x0000003206167981 */ /* 0x001362000c1e1900 */
[----:B------:R-:W-:Y:S05]  /*0bf0*/  BRA `(.L_x_9) ;  /* 0x0000000000087947 */ /* 0x000fea0003800000 */
.L_x_10:
[----:B------:R-:W-:Y:S02]  /*0c00*/  ULDC UR4, c[0x0][0x584] ;  /* 0x0001610000047ab9 */ /* 0x000fe40000000800 */
[----:B------:R-:W-:-:S07]  /*0c10*/  IMAD.U32 R22, RZ, RZ, UR4 ;  /* 0x00000004ff167e24 */ /* 0x000fce000f8e00ff */
.L_x_9:
[----:B------:R-:W-:Y:S01]  /*0c20*/  ULDC UR4, c[0x0][0x65c] ;  /* 0x0001970000047ab9 */ /* 0x000fe20000000800 */
[----:B01----:R-:W0:Y:S01]  /*0c30*/  LDC.64 R6, c[0x0][0x650] ;  /* 0x00019400ff067b82 */ /* 0x003e220000000a00 */
[----:B------:R-:W-:Y:S01]  /*0c40*/  UISETP.NE.AND UP2, UPT, UR4, 0x1, UPT ;  /* 0x000000010400788c */ /* 0x000fe2000bf45270 */
[----:B------:R-:W-:Y:S01]  /*0c50*/  IMAD.MOV.U32 R18, RZ, RZ, -0x1 ;  /* 0xffffffffff127424 */ /* 0x000fe200078e00ff */
[----:B------:R-:W-:Y:S01]  /*0c60*/  UISETP.NE.AND UP0, UPT, UR19, 0x2, UPT ;  /* 0x000000021300788c */ /* 0x000fe2000bf05270 */
[----:B------:R-:W-:Y:S01]  /*0c70*/  IMAD.MOV.U32 R2, RZ, RZ, -0x1 ;  /* 0xffffffffff027424 */ /* 0x000fe200078e00ff */
[----:B------:R-:W-:Y:S01]  /*0c80*/  UP2UR UR40, UPR, URZ, 0x4 ;  /* 0x000000043f287883 */ /* 0x000fe20008000000 */
[----:B------:R-:W-:-:S06]  /*0c90*/  IMAD.MOV.U32 R19, RZ, RZ, -0x1 ;  /* 0xffffffffff137424 */ /* 0x000fcc00078e00ff */
[----:B------:R-:W-:Y:S01]  /*0ca0*/  @UP2 ULDC UR12, c[0x0][0x10] ;  /* 0x00000400000c2ab9 */ /* 0x000fe20000000800 */
[----:B------:R-:W-:Y:S01]  /*0cb0*/  @UP2 UMOV UR4, UR8 ;  /* 0x0000000800042c82 */ /* 0x000fe20008000000 */
[----:B------:R-:W-:Y:S01]  /*0cc0*/  @UP2 UMOV UR5, URZ ;  /* 0x0000003f00052c82 */ /* 0x000fe20008000000 */
[----:B------:R-:W-:Y:S01]  /*0cd0*/  @!UP2 ULDC UR16, c[0x0][0xc] ;  /* 0x000003000010aab9 */ /* 0x000fe20000000800 */
[----:B------:R-:W-:Y:S01]  /*0ce0*/  @UP2 UIMAD.WIDE.U32 UR12, UR15, UR12, UR4 ;  /* 0x0000000c0f0c22a5 */ /* 0x000fe2000f8e0004 */
[----:B------:R-:W-:Y:S02]  /*0cf0*/  ULDC UR10, c[0x0][0xc] ;  /* 0x00000300000a7ab9 */ /* 0x000fe40000000800 */
[----:B------:R-:W-:Y:S01]  /*0d00*/  @UP2 UMOV UR4, URZ ;  /* 0x0000003f00042c82 */ /* 0x000fe20008000000 */
[----:B------:R-:W-:Y:S01]  /*0d10*/  UMOV UR5, URZ ;  /* 0x0000003f00057c82 */ /* 0x000fe20008000000 */
[----:B------:R-:W-:Y:S01]  /*0d20*/  @UP2 UIADD3 UR18, UR13, UR4, URZ ;  /* 0x000000040d122290 */ /* 0x000fe2000fffe03f */
[----:B------:R-:W-:-:S02]  /*0d30*/  ULDC UR11, c[0x0][0x10] ;  /* 0x00000400000b7ab9 */ /* 0x000fc40000000800 */
[----:B------:R-:W-:Y:S01]  /*0d40*/  UMOV UR4, UR15 ;  /* 0x0000000f00047c82 */ /* 0x000fe20008000000 */
[----:B------:R-:W-:Y:S02]  /*0d50*/  UIMAD.WIDE.U32 UR10, UR10, UR11, URZ ;  /* 0x0000000b0a0a72a5 */ /* 0x000fe4000f8e003f */
[----:B------:R-:W-:Y:S01]  /*0d60*/  @!UP2 UIMAD.WIDE.U32 UR4, UR8, UR16, UR4 ;  /* 0x000000100804a2a5 */ /* 0x000fe2000f8e0004 */
[----:B------:R-:W-:Y:S02]  /*0d70*/  ULDC UR13, c[0x0][0x14] ;  /* 0x00000500000d7ab9 */ /* 0x000fe40000000800 */
[----:B------:R-:W-:Y:S02]  /*0d80*/  UIMAD.WIDE.U32 UR38, UR10, UR13, URZ ;  /* 0x0000000d0a2672a5 */ /* 0x000fe4000f8e003f */
[----:B------:R-:W-:Y:S02]  /*0d90*/  UIMAD UR41, UR11, UR13, URZ ;  /* 0x0000000d0b2972a4 */ /* 0x000fe4000f8e023f */
[----:B------:R-:W-:Y:S01]  /*0da0*/  @!UP2 UMOV UR12, UR4 ;  /* 0x00000004000cac82 */ /* 0x000fe20008000000 */
[----:B------:R-:W-:Y:S01]  /*0db0*/  @!UP2 UMOV UR18, UR5 ;  /* 0x000000050012ac82 */ /* 0x000fe20008000000 */
[----:B------:R-:W-:-:S02]  /*0dc0*/  UIADD3 UR41, UR39, UR41, URZ ;  /* 0x0000002927297290 */ /* 0x000fc4000fffe03f */
[----:B------:R-:W-:-:S04]  /*0dd0*/  UIADD3 UR4, UP1, UR12, UR38, URZ ;  /* 0x000000260c047290 */ /* 0x000fc8000ff3e03f */
[----:B------:R-:W-:Y:S02]  /*0de0*/  UIADD3.X UR5, UR18, UR41, URZ, UP1, !UPT ;  /* 0x0000002912057290 */ /* 0x000fe40008ffe43f */
[----:B------:R-:W-:Y:S02]  /*0df0*/  USEL UR4, UR4, UR12, !UP0 ;  /* 0x0000000c04047287 */ /* 0x000fe4000c000000 */
[----:B------:R-:W-:-:S04]  /*0e00*/  USEL UR5, UR5, UR18, !UP0 ;  /* 0x0000001205057287 */ /* 0x000fc8000c000000 */
[----:B0-----:R-:W-:Y:S01]  /*0e10*/  ISETP.LE.U32.AND P0, PT, R6, UR4, PT ;  /* 0x0000000406007c0c */ /* 0x001fe2000bf03070 */
[----:B------:R-:W-:Y:S02]  /*0e20*/  IMAD.U32 R16, RZ, RZ, UR4 ;  /* 0x00000004ff107e24 */ /* 0x000fe4000f8e00ff */
[----:B------:R-:W-:Y:S02]  /*0e30*/  IMAD.U32 R0, RZ, RZ, UR5 ;  /* 0x00000005ff007e24 */ /* 0x000fe4000f8e00ff */
[----:B------:R-:W-:-:S03]  /*0e40*/  IMAD.U32 R17, RZ, RZ, UR5 ;  /* 0x00000005ff117e24 */ /* 0x000fc6000f8e00ff */
[----:B------:R-:W-:Y:S02]  /*0e50*/  ISETP.GE.U32.AND.EX P0, PT, R0, R7, PT, P0 ;  /* 0x000000070000720c */ /* 0x000fe40003f06100 */
[----:B------:R-:W-:-:S11]  /*0e60*/  PRMT R0, RZ, 0x7610, R0 ;  /* 0x00007610ff007816 */ /* 0x000fd60000000000 */
[----:B------:R-:W-:Y:S05]  /*0e70*/  @P0 BRA `(.L_x_11) ;  /* 0x0000000400500947 */ /* 0x000fea0003800000 */
[----:B------:R-:W-:Y:S01]  /*0e80*/  ULDC.64 UR18, c[0x0][0x628] ;  /* 0x00018a0000127ab9 */ /* 0x000fe20000000a00 */
[C---:B------:R-:W-:Y:S01]  /*0e90*/  R2UR UR20, R16.reuse ;  /* 0x00000000101472ca */ /* 0x040fe200000e0000 */
[----:B------:R-:W-:Y:S01]  /*0ea0*/  ULDC UR16, c[0x0][0x630] ;  /* 0x00018c0000107ab9 */ /* 0x000fe20000000800 */
[----:B------:R-:W-:Y:S02]  /*0eb0*/  ISETP.NE.U32.AND P0, PT, RZ, UR18, PT ;  /* 0x00000012ff007c0c */ /* 0x000fe4000bf05070 */
[----:B------:R-:W-:Y:S02]  /*0ec0*/  R2UR UR4, R16 ;  /* 0x00000000100472ca */ /* 0x000fe400000e0000 */
[----:B------:R-:W-:Y:S02]  /*0ed0*/  ISETP.NE.AND.EX P0, PT, RZ, UR19, PT, P0 ;  /* 0x00000013ff007c0c */ /* 0x000fe4000bf05300 */
[----:B------:R-:W-:-:S11]  /*0ee0*/  R2UR UR5, R17 ;  /* 0x00000000110572ca */ /* 0x000fd600000e0000 */
[----:B------:R-:W-:Y:S05]  /*0ef0*/  @!P0 BRA `(.L_x_12) ;  /* 0x0000000000308947 */ /* 0x000fea0003800000 */
[----:B------:R-:W-:Y:S01]  /*0f00*/  R2UR UR4, R16 ;  /* 0x00000000100472ca */ /* 0x000fe200000e0000 */
[----:B------:R-:W-:Y:S01]  /*0f10*/  ULDC UR12, c[0x0][0x634] ;  /* 0x00018d00000c7ab9 */ /* 0x000fe20000000800 */
[----:B------:R-:W-:-:S11]  /*0f20*/  R2UR UR15, R17 ;  /* 0x00000000110f72ca */ /* 0x000fd600000e0000 */
[----:B------:R-:W-:-:S04]  /*0f30*/  UIADD3 UR12, UP1, UR4, UR12, URZ ;  /* 0x0000000c040c7290 */ /* 0x000fc8000ff3e03f */
[----:B------:R-:W-:-:S04]  /*0f40*/  UIADD3.X UR15, URZ, UR15, URZ, UP1, !UPT ;  /* 0x0000000f3f0f7290 */ /* 0x000fc80008ffe43f */
[----:B------:R-:W-:-:S04]  /*0f50*/  UIMAD.WIDE.U32 UR4, UR15, UR18, URZ ;  /* 0x000000120f0472a5 */ /* 0x000fc8000f8e003f */
[----:B------:R-:W-:Y:S02]  /*0f60*/  UIMAD.WIDE.U32 UR10, UP1, UR12, UR19, UR4 ;  /* 0x000000130c0a72a5 */ /* 0x000fe4000f820004 */
[----:B------:R-:W-:Y:S02]  /*0f70*/  UIMAD.WIDE.U32 UR4, UR12, UR18, URZ ;  /* 0x000000120c0472a5 */ /* 0x000fe4000f8e003f */
[----:B------:R-:W-:Y:S02]  /*0f80*/  UIADD3.X UR13, URZ, URZ, URZ, UP1, !UPT ;  /* 0x0000003f3f0d7290 */ /* 0x000fe40008ffe43f */
[----:B------:R-:W-:Y:S01]  /*0f90*/  UIADD3 URZ, UP1, UR5, UR10, URZ ;  /* 0x0000000a053f7290 */ /* 0x000fe2000ff3e03f */
[----:B------:R-:W-:-:S03]  /*0fa0*/  UMOV UR12, UR11 ;  /* 0x0000000b000c7c82 */ /* 0x000fc60008000000 */
[----:B------:R-:W-:-:S12]  /*0fb0*/  UIMAD.WIDE.U32.X UR4, UR15, UR19, UR12, UP1 ;  /* 0x000000130f0472a5 */ /* 0x000fd800088e040c */
.L_x_12:
[----:B------:R-:W-:Y:S01]  /*0fc0*/  USHF.R.U64 UR4, UR4, UR16, UR5 ;  /* 0x0000001004047299 */ /* 0x000fe20008001205 */
[----:B------:R-:W-:Y:S01]  /*0fd0*/  R2UR UR11, R17 ;  /* 0x00000000110b72ca */ /* 0x000fe200000e0000 */
[----:B------:R-:W-:Y:S02]  /*0fe0*/  USHF.R.U32.HI UR5, URZ, UR16, UR5 ;  /* 0x000000103f057299 */ /* 0x000fe40008011605 */
[----:B------:R-:W-:Y:S01]  /*0ff0*/  UIADD3 UR12, UP1, URZ, -UR4, URZ ;  /* 0x800000043f0c7290 */ /* 0x000fe2000ff3e03f */
[----:B------:R-:W-:Y:S01]  /*1000*/  ULDC.64 UR18, c[0x0][0x620] ;  /* 0x0001880000127ab9 */ /* 0x000fe20000000a00 */
[----:B------:R-:W-:Y:S02]  /*1010*/  UISETP.NE.AND UP2, UPT, UR40, URZ, UPT ;  /* 0x0000003f2800728c */ /* 0x000fe4000bf45270 */
[----:B------:R-:W-:Y:S01]  /*1020*/  UIADD3.X UR5, URZ, ~UR5, URZ, UP1, !UPT ;  /* 0x800000053f057290 */ /* 0x000fe20008ffe43f */
[----:B------:R-:W-:Y:S01]  /*1030*/  UMOV UR10, UR20 ;  /* 0x00000014000a7c82 */ /* 0x000fe20008000000 */
[----:B------:R-:W-:-:S02]  /*1040*/  ULDC UR13, c[0x0][0x618] ;  /* 0x00018600000d7ab9 */ /* 0x000fc40000000800 */
[----:B------:R-:W-:Y:S02]  /*1050*/  UIMAD UR5, UR5, UR18, URZ ;  /* 0x00000012050572a4 */ /* 0x000fe4000f8e023f */
[----:B------:R-:W-:Y:S02]  /*1060*/  UIMAD.WIDE.U32 UR10, UR12, UR18, UR10 ;  /* 0x000000120c0a72a5 */ /* 0x000fe4000f8e000a */
[----:B------:R-:W-:Y:S02]  /*1070*/  UIMAD UR12, UR12, UR19, UR5 ;  /* 0x000000130c0c72a4 */ /* 0x000fe4000f8e0205 */
[----:B------:R-:W-:Y:S02]  /*1080*/  @UP2 UIMAD UR7, UR17, UR9, UR8 ;  /* 0x00000009110722a4 */ /* 0x000fe4000f8e0208 */
[----:B------:R-:W-:Y:S01]  /*1090*/  UIADD3 UR11, UR11, UR12, URZ ;  /* 0x0000000c0b0b7290 */ /* 0x000fe2000fffe03f */
[----:B------:R-:W-:Y:S01]  /*10a0*/  ULDC.64 UR8, c[0x0][0x640] ;  /* 0x0001900000087ab9 */ /* 0x000fe20000000a00 */
[----:B------:R-:W-:-:S02]  /*10b0*/  ULDC UR15, c[0x0][0x608] ;  /* 0x00018200000f7ab9 */ /* 0x000fc40000000800 */
[----:B------:R-:W-:Y:S01]  /*10c0*/  USHF.R.U64 UR20, UR10, UR13, UR11 ;  /* 0x0000000d0a147299 */ /* 0x000fe2000800120b */
[----:B------:R-:W-:Y:S01]  /*10d0*/  ISETP.NE.U32.AND P0, PT, RZ, UR8, PT ;  /* 0x00000008ff007c0c */ /* 0x000fe2000bf05070 */
[----:B------:R-:W-:Y:S01]  /*10e0*/  USHF.R.U32.HI UR11, URZ, UR13, UR11 ;  /* 0x0000000d3f0b7299 */ /* 0x000fe2000801160b */
[----:B------:R-:W-:Y:S02]  /*10f0*/  ULDC UR21, c[0x0][0x658] ;  /* 0x0001960000157ab9 */ /* 0x000fe40000000800 */
[----:B------:R-:W-:Y:S01]  /*1100*/  ISETP.NE.AND.EX P0, PT, RZ, UR9, PT, P0 ;  /* 0x00000009ff007c0c */ /* 0x000fe2000bf05300 */
[----:B------:R-:W-:Y:S02]  /*1110*/  USHF.R.U64 UR25, UR20, UR15, UR11 ;  /* 0x0000000f14197299 */ /* 0x000fe4000800120b */
[----:B------:R-:W-:Y:S01]  /*1120*/  USHF.R.U32.HI UR11, URZ, UR15, UR11 ;  /* 0x0000000f3f0b7299 */ /* 0x000fe2000801160b */
[----:B------:R-:W-:Y:S01]  /*1130*/  UMOV UR10, 0xffffffff ;  /* 0xffffffff000a7882 */ /* 0x000fe20000000000 */
[----:B------:R-:W-:Y:S01]  /*1140*/  ULDC UR5, c[0x0][0x600] ;  /* 0x0001800000057ab9 */ /* 0x000fe20000000800 */
[----:B------:R-:W-:-:S02]  /*1150*/  USHF.L.U32 UR10, UR10, UR21, URZ ;  /* 0x000000150a0a7299 */ /* 0x000fc4000800063f */
[----:B------:R-:W-:Y:S02]  /*1160*/  USHF.R.U64 UR26, UR25, UR21, UR11 ;  /* 0x00000015191a7299 */ /* 0x000fe4000800120b */
[----:B------:R-:W-:Y:S02]  /*1170*/  ULOP3.LUT UR15, URZ, UR10, URZ, 0x33, !UPT ;  /* 0x0000000a3f0f7292 */ /* 0x000fe4000f8e333f */
[----:B------:R-:W-:Y:S02]  /*1180*/  UIADD3 UR19, UR5, -0x1, URZ ;  /* 0xffffffff05137890 */ /* 0x000fe4000fffe03f */
[----:B------:R-:W-:Y:S01]  /*1190*/  USHF.R.U32.HI UR11, URZ, UR21, UR11 ;  /* 0x000000153f0b7299 */ /* 0x000fe2000801160b */
[----:B------:R-:W-:Y:S01]  /*11a0*/  ULDC UR22, c[0x0][0x648] ;  /* 0x0001920000167ab9 */ /* 0x000fe20000000800 */
[----:B------:R-:W-:Y:S01]  /*11b0*/  ULDC UR23, c[0x0][0x638] ;  /* 0x00018e0000177ab9 */ /* 0x000fe20000000800 */
[----:B------:R-:W-:Y:S01]  /*11c0*/  UMOV UR24, 0x1 ;  /* 0x0000000100187882 */ /* 0x000fe20000000000 */
[----:B------:R-:W-:Y:S01]  /*11d0*/  UMOV UR10, UR26 ;  /* 0x0000001a000a7c82 */ /* 0x000fe20008000000 */
[----:B------:R-:W-:Y:S07]  /*11e0*/  @!P0 BRA `(.L_x_13) ;  /* 0x0000000000308947 */ /* 0x000fee0003800000 */
[----:B------:R-:W-:Y:S02]  /*11f0*/  ULDC UR16, c[0x0][0x64c] ;  /* 0x0001930000107ab9 */ /* 0x000fe40000000800 */
        /* <DEDUP_REMOVED lines=8> */
[----:B------:R-:W-:-:S07]  /*1280*/  UIMAD.WIDE.U32.X UR8, UR18, UR9, UR16, UP1 ;  /* 0x00000009120872a5 */ /* 0x000fce00088e0410 */
[----:B------:R-:W-:Y:S01]  /*1290*/  UMOV UR10, UR8 ;  /* 0x00000008000a7c82 */ /* 0x000fe20008000000 */
[----:B------:R-:W-:-:S05]  /*12a0*/  UMOV UR11, UR9 ;  /* 0x00000009000b7c82 */ /* 0x000fca0008000000 */
.L_x_13:
[----:B------:R-:W-:Y:S01]  /*12b0*/  USHF.R.U64 UR9, UR10, UR22, UR11 ;  /* 0x000000160a097299 */ /* 0x000fe2000800120b */
[----:B------:R-:W-:Y:S01]  /*12c0*/  IMAD.MOV.U32 R0, RZ, RZ, 0x1 ;  /* 0x00000001ff007424 */ /* 0x000fe200078e00ff */
[----:B------:R-:W-:Y:S01]  /*12d0*/  USHF.L.U32 UR8, UR24, UR21, URZ ;  /* 0x0000001518087299 */ /* 0x000fe2000800063f */
[----:B------:R-:W-:Y:S01]  /*12e0*/  IMAD.U32 R19, RZ, RZ, UR4 ;  /* 0x00000004ff137e24 */ /* 0x000fe2000f8e00ff */
[----:B------:R-:W-:Y:S02]  /*12f0*/  ULOP3.LUT UR15, UR25, UR15, URZ, 0xc0, !UPT ;  /* 0x0000000f190f7292 */ /* 0x000fe4000f8ec03f */
[----:B------:R-:W-:Y:S02]  /*1300*/  UIADD3 UR10, -UR9, URZ, URZ ;  /* 0x0000003f090a7290 */ /* 0x000fe4000fffe13f */
[----:B------:R-:W-:Y:S02]  /*1310*/  UIMAD UR15, UR8, UR9, UR15 ;  /* 0x00000009080f72a4 */ /* 0x000fe4000f8e020f */
[----:B------:R-:W-:-:S02]  /*1320*/  ULOP3.LUT UR19, UR20, UR19, URZ, 0xc0, !UPT ;  /* 0x0000001314137292 */ /* 0x000fc4000f8ec03f */
[----:B------:R-:W-:Y:S01]  /*1330*/  UIMAD UR8, UR10, UR23, UR26 ;  /* 0x000000170a0872a4 */ /* 0x000fe2000f8e021a */
[----:B------:R-:W-:Y:S01]  /*1340*/  ULDC UR9, c[0x0][0x610] ;  /* 0x0001840000097ab9 */ /* 0x000fe20000000800 */
[----:B------:R-:W-:Y:S02]  /*1350*/  UISETP.NE.AND UP1, UPT, UR40, URZ, UPT ;  /* 0x0000003f2800728c */ /* 0x000fe4000bf25270 */
[----:B------:R-:W-:Y:S02]  /*1360*/  UIMAD UR7, UR15, UR9, UR7 ;  /* 0x000000090f0772a4 */ /* 0x000fe4000f8e0207 */
[----:B------:R-:W-:-:S04]  /*1370*/  UIMAD UR8, UR8, UR5, UR19 ;  /* 0x00000005080872a4 */ /* 0x000fc8000f8e0213 */
[----:B------:R-:W-:Y:S02]  /*1380*/  USEL UR5, UR8, UR7, !UP1 ;  /* 0x0000000708057287 */ /* 0x000fe4000c800000 */
[----:B------:R-:W-:-:S04]  /*1390*/  USEL UR7, UR7, UR8, !UP1 ;  /* 0x0000000807077287 */ /* 0x000fc8000c800000 */
[----:B------:R-:W-:Y:S02]  /*13a0*/  IMAD.U32 R2, RZ, RZ, UR5 ;  /* 0x00000005ff027e24 */ /* 0x000fe4000f8e00ff */
[----:B------:R-:W-:-:S07]  /*13b0*/  IMAD.U32 R18, RZ, RZ, UR7 ;  /* 0x00000007ff127e24 */ /* 0x000fce000f8e00ff */
.L_x_11:
[----:B------:R-:W-:Y:S05]  /*13c0*/  @!P1 BRA `(.L_x_14) ;  /* 0x00000000000c9947 */ /* 0x000fea0003800000 */
[----:B------:R-:W-:Y:S01]  /*13d0*/  UCGABAR_WAIT ;  /* 0x0000000000007dc7 */ /* 0x000fe20008000000 */
[----:B------:R-:W-:Y:S01]  /*13e0*/  CCTL.IVALL ;  /* 0x00000000ff00798f */ /* 0x000fe20002000000 */
[----:B------:R-:W-:Y:S05]  /*13f0*/  BRA `(.L_x_15) ;  /* 0x0000000000047947 */ /* 0x000fea0003800000 */
.L_x_14:
[----:B------:R-:W-:Y:S06]  /*1400*/  BAR.SYNC.DEFER_BLOCKING 0x0 ;  /* 0x0000000000007b1d */ /* 0x000fec0000010000 */
.L_x_15:
[----:B------:R-:W-:Y:S02]  /*1410*/  ULDC UR4, c[0x0][0x28c] ;  /* 0x0000a30000047ab9 */ /* 0x000fe40000000800 */
[----:B------:R-:W-:-:S04]  /*1420*/  UIADD3 UR4, UR4, 0x7f, URZ ;  /* 0x0000007f04047890 */ /* 0x000fc8000fffe03f */
[----:B------:R-:W-:-:S04]  /*1430*/  USHF.R.S32.HI UR5, URZ, 0x1f, UR4 ;  /* 0x0000001f3f057899 */ /* 0x000fc80008011404 */
[----:B------:R-:W-:-:S04]  /*1440*/  ULEA.HI UR5, UR5, UR4, URZ, 0x7 ;  /* 0x0000000405057291 */ /* 0x000fc8000f8f383f */
[----:B------:R-:W-:Y:S01]  /*1450*/  USHF.R.S32.HI UR37, URZ, 0x7, UR5 ;  /* 0x000000073f257899 */ /* 0x000fe20008011405 */
[----:B------:R-:W-:Y:S11]  /*1460*/  @!P2 BRA `(.L_x_16) ;  /* 0x0000009400d4a947 */ /* 0x000ff60003800000 */
[----:B------:R-:W-:-:S06]  /*1470*/  UISETP.GT.U32.AND UP1, UPT, UR14, 0x1, UPT ;  /* 0x000000010e00788c */ /* 0x000fcc000bf24070 */
[----:B------:R-:W-:-:S13]  /*1480*/  PLOP3.LUT P0, PT, PT, PT, UP1, 0x80, 0x0 ;  /* 0x000000000000781c */ /* 0x000fda0003f0f018 */
[----:B------:R-:W-:Y:S05]  /*1490*/  @P0 EXIT ;  /* 0x000000000000094d */ /* 0x000fea0003800000 */
.L_x_17:
[----:B------:R-:W-:-:S08]  /*14a0*/  NOP ;  /* 0x0000000000007918 */ /* 0x000fd00000000000 */
[----:B------:R-:W0:Y:S02]  /*14b0*/  USETMAXREG.TRY_ALLOC.CTAPOOL UP1, 0xe8 ;  /* 0x000000e8000079c8 */ /* 0x000e240008020600 */
[----:B0-----:R-:W-:-:S13]  /*14c0*/  PLOP3.LUT P0, PT, PT, PT, UP1, 0x80, 0x0 ;  /* 0x000000000000781c */ /* 0x001fda0003f0f018 */
[----:B------:R-:W-:Y:S05]  /*14d0*/  @!P0 BRA `(.L_x_17) ;  /* 0xfffffffc00f08947 */ /* 0x000fea000383ffff */
[----:B------:R-:W-:-:S13]  /*14e0*/  LOP3.LUT P0, RZ, R0, 0xff, RZ, 0xc0, !PT ;  /* 0x000000ff00ff7812 */ /* 0x000fda000780c0ff */
[----:B------:R-:W-:Y:S05]  /*14f0*/  @!P0 EXIT ;  /* 0x000000000000894d */ /* 0x000fea0003800000 */
[----:B------:R-:W0:Y:S01]  /*1500*/  S2UR UR5, SR_CgaCtaId ;  /* 0x00000000000579c3 */ /* 0x000e220000008800 */
[----:B------:R-:W-:Y:S01]  /*1510*/  VIADD R8, R8, 0xffffffff ;  /* 0xffffffff08087836 */ /* 0x000fe20000000000 */
[CC--:B------:R-:W-:Y:S01]  /*1520*/  LEA.HI R0, R9.reuse, R4.reuse, RZ, 0x2 ;  /* 0x0000000409007211 */ /* 0x0c0fe200078f10ff */
[----:B------:R-:W-:Y:S01]  /*1530*/  UMOV UR44, 0x400 ;  /* 0x00000400002c7882 */ /* 0x000fe20000000000 */
[----:B------:R-:W-:Y:S01]  /*1540*/  LEA.HI R9, R9, R4, RZ, 0x5 ;  /* 0x0000000409097211 */ /* 0x000fe200078f28ff */
[----:B------:R-:W-:Y:S01]  /*1550*/  USHF.R.U32.HI UR4, URZ, 0x2, UR37 ;  /* 0x000000023f047899 */ /* 0x000fe20008011625 */
[C---:B------:R-:W-:Y:S01]  /*1560*/  R2UR UR46, R8.reuse ;  /* 0x00000000082e72ca */ /* 0x040fe200000e0000 */
[----:B------:R-:W-:Y:S01]  /*1570*/  ULOP3.LUT UR45, UR37, 0x3, URZ, 0xc0, !UPT ;  /* 0x00000003252d7892 */ /* 0x000fe2000f8ec03f */
[--C-:B------:R-:W-:Y:S01]  /*1580*/  SHF.R.S32.HI R154, RZ, 0x2, R0.reuse ;  /* 0x00000002ff9a7819 */ /* 0x100fe20000011400 */
[----:B------:R-:W-:Y:S01]  /*1590*/  UISETP.LT.AND UP1, UPT, UR37, 0x1, UPT ;  /* 0x000000012500788c */ /* 0x000fe2000bf21270 */
[----:B------:R-:W-:Y:S01]  /*15a0*/  SHF.R.S32.HI R3, RZ, 0x1f, R0 ;  /* 0x0000001fff037819 */ /* 0x000fe20000011400 */
[----:B------:R-:W-:Y:S01]  /*15b0*/  ULOP3.LUT UR4, UR4, 0x1, URZ, 0xc0, !UPT ;  /* 0x0000000104047892 */ /* 0x000fe2000f8ec03f */
[----:B------:R-:W-:Y:S01]  /*15c0*/  SHF.R.S32.HI R9, RZ, 0x5, R9 ;  /* 0x00000005ff097819 */ /* 0x000fe20000011409 */
[----:B------:R-:W-:Y:S01]  /*15d0*/  ULDC UR6, c[0x0][0x284] ;  /* 0x0000a10000067ab9 */ /* 0x000fe20000000800 */
[----:B------:R-:W-:Y:S01]  /*15e0*/  LEA.HI R3, R3, R154, RZ, 0x3 ;  /* 0x0000009a03037211 */ /* 0x000fe200078f18ff */
[----:B------:R-:W-:Y:S01]  /*15f0*/  USEL UR45, UR45, URZ, !UP0 ;  /* 0x0000003f2d2d7287 */ /* 0x000fe2000c000000 */
[----:B------:R-:W-:Y:S01]  /*1600*/  ISETP.NE.AND P0, PT, R8, RZ, PT ;  /* 0x000000ff0800720c */ /* 0x000fe20003f05270 */
[----:B------:R-:W-:Y:S01]  /*1610*/  USEL UR48, UR37, 0x1, UP1 ;  /* 0x0000000125307887 */ /* 0x000fe20008800000 */
[----:B------:R-:W-:Y:S01]  /*1620*/  LOP3.LUT R3, R3, 0xfffffff8, RZ, 0xc0, !PT ;  /* 0xfffffff803037812 */ /* 0x000fe200078ec0ff */
[----:B------:R-:W-:Y:S01]  /*1630*/  USHF.L.U32 UR46, UR46, 0x3, URZ ;  /* 0x000000032e2e7899 */ /* 0x000fe2000800063f */
[----:B------:R-:W-:Y:S01]  /*1640*/  SEL R170, RZ, 0x1, P0 ;  /* 0x00000001ffaa7807 */ /* 0x000fe20000000000 */
[----:B------:R-:W-:-:S02]  /*1650*/  UISETP.EQ.U32.AND UP0, UPT, UR4, 0x1, !UP0 ;  /* 0x000000010400788c */ /* 0x000fc4000c702070 */
[----:B------:R-:W-:Y:S01]  /*1660*/  IMAD.IADD R154, R154, 0x1, -R3 ;  /* 0x000000019a9a7824 */ /* 0x000fe200078e0a03 */
[----:B0-----:R-:W-:Y:S01]  /*1670*/  ULEA UR44, UR5, UR44, 0x18 ;  /* 0x0000002c052c7291 */ /* 0x001fe2000f8ec03f */
[----:B------:R-:W-:Y:S01]  /*1680*/  IMAD.U32 R158, RZ, RZ, UR46 ;  /* 0x0000002eff9e7e24 */ /* 0x000fe2000f8e00ff */
[----:B------:R-:W-:Y:S01]  /*1690*/  LOP3.LUT R3, R0, 0xfffffffc, RZ, 0xc0, !PT ;  /* 0xfffffffc00037812 */ /* 0x000fe200078ec0ff */
[C-C-:B------:R-:W-:Y:S01]  /*16a0*/  IMAD R161, R9.reuse, -0x10, -R154.reuse ;  /* 0xfffffff009a17824 */ /* 0x140fe200078e0a9a */
[----:B------:R-:W-:Y:S01]  /*16b0*/  UIADD3 UR47, UR44, 0x50, URZ ;  /* 0x000000502c2f7890 */ /* 0x000fe2000fffe03f */
[--C-:B------:R-:W-:Y:S01]  /*16c0*/  SHF.R.S32.HI R155, RZ, 0x1f, R154.reuse ;  /* 0x0000001fff9b7819 */ /* 0x100fe2000001149a */
[----:B------:R-:W-:Y:S01]  /*16d0*/  ULOP3.LUT UR36, UR42, 0x1, URZ, 0xfc, !UPT ;  /* 0x000000012a247892 */ /* 0x000fe2000f8efc3f */
[----:B------:R-:W-:Y:S01]  /*16e0*/  LOP3.LUT R160, R158, 0x8, RZ, 0xc0, !PT ;  /* 0x000000089ea07812 */ /* 0x000fe200078ec0ff */
[----:B------:R-:W-:Y:S01]  /*16f0*/  IMAD.IADD R156, R4, 0x1, -R3 ;  /* 0x00000001049c7824 */ /* 0x000fe200078e0a03 */
[----:B------:R-:W-:Y:S01]  /*1700*/  LOP3.LUT R158, R158, 0x8, RZ, 0xc, !PT ;  /* 0x000000089e9e7812 */ /* 0x000fe200078e0cff */
[----:B------:R-:W-:Y:S01]  /*1710*/  IMAD.U32 R157, RZ, RZ, UR47 ;  /* 0x0000002fff9d7e24 */ /* 0x000fe2000f8e00ff */
[----:B------:R-:W-:Y:S01]  /*1720*/  LOP3.LUT R160, R160, 0x18, RZ, 0x3c, !PT ;  /* 0x00000018a0a07812 */ /* 0x000fe200078e3cff */
[----:B------:R-:W-:Y:S01]  /*1730*/  IMAD.WIDE R154, R9, 0x10, R154 ;  /* 0x00000010099a7825 */ /* 0x000fe200078e029a */
[----:B------:R-:W-:-:S02]  /*1740*/  USHF.L.U32 UR43, UR37, 0x1, URZ ;  /* 0x00000001252b7899 */ /* 0x000fc4000800063f */
[----:B------:R-:W-:Y:S01]  /*1750*/  UIADD3 UR48, -UR48, UR37, URZ ;  /* 0x0000002530307290 */ /* 0x000fe2000fffe13f */
[----:B------:R-:W-:Y:S01]  /*1760*/  VIADD R159, R157, UR46 ;  /* 0x0000002e9d9f7c36 */ /* 0x000fe20008000000 */
[----:B------:R-:W-:Y:S01]  /*1770*/  USEL UR49, URZ, 0x1, !UP0 ;  /* 0x000000013f317887 */ /* 0x000fe2000c000000 */
[----:B------:R-:W-:-:S11]  /*1780*/  VIADD R161, R161, UR6 ;  /* 0x00000006a1a17c36 */ /* 0x000fd60008000000 */
.L_x_293:
[----:B------:R-:W-:Y:S01]  /*1790*/  SHF.L.U32 R0, R170, 0x1f, RZ ;  /* 0x0000001faa007819 */ /* 0x000fe200000006ff */
[----:B------:R-:W-:Y:S02]  /*17a0*/  ULDC UR4, c[0x0][0x28c] ;  /* 0x0000a30000047ab9 */ /* 0x000fe40000000800 */
[----:B------:R-:W-:Y:S01]  /*17b0*/  ISETP.LT.AND P1, PT, RZ, UR4, PT ;  /* 0x00000004ff007c0c */ /* 0x000fe2000bf21270 */
[----:B------:R-:W0:Y:S02]  /*17c0*/  SYNCS.PHASECHK.TRANS64.TRYWAIT P0, [R157+UR46], R0 ;  /* 0x000000009d0075a7 */ /* 0x000e24000800016e */
[----:B01234-:R-:W-:Y:S10]  /*17d0*/  @!P0 BRA `(.L_x_18) ;  /* 0x000000a400388947 */ /* 0x01fff40003800000 */
.L_x_315:
[----:B------:R-:W-:Y:S05]  /*17e0*/  @P1 BRA `(.L_x_19) ;  /* 0x0000000000401947 */ /* 0x000fea0003800000 */
[----:B0-----:R-:W-:Y:S01]  /*17f0*/  MOV R0, 0x0 ;  /* 0x0000000000007802 */ /* 0x001fe20000000f00 */
[----:B------:R-:W-:Y:S01]  /*1800*/  ULDC.64 UR4, c[0x4][0x68] ;  /* 0x01001a0000047ab9 */ /* 0x000fe20000000a00 */
[----:B------:R-:W-:Y:S01]  /*1810*/  ULDC.64 UR6, c[0x4][0x8] ;  /* 0x0100020000067ab9 */ /* 0x000fe20000000a00 */
[----:B------:R-:W-:Y:S01]  /*1820*/  IMAD.U32 R4, RZ, RZ, UR4 ;  /* 0x00000004ff047e24 */ /* 0x000fe2000f8e00ff */
[----:B------:R0:W1:Y:S01]  /*1830*/  LDC.64 R14, c[0x4][R0] ;  /* 0x01000000000e7b82 */ /* 0x0000620000000a00 */
[----:B------:R-:W-:Y:S01]  /*1840*/  IMAD.U32 R5, RZ, RZ, UR5 ;  /* 0x00000005ff057e24 */ /* 0x000fe2000f8e00ff */
[----:B------:R-:W-:Y:S01]  /*1850*/  ULDC.64 UR4, c[0x4][0x70] ;  /* 0x01001c0000047ab9 */ /* 0x000fe20000000a00 */
[----:B------:R-:W-:Y:S02]  /*1860*/  IMAD.U32 R10, RZ, RZ, UR6 ;  /* 0x00000006ff0a7e24 */ /* 0x000fe4000f8e00ff */
[----:B------:R-:W-:Y:S02]  /*1870*/  IMAD.U32 R6, RZ, RZ, UR4 ;  /* 0x00000004ff067e24 */ /* 0x000fe4000f8e00ff */
[----:B------:R-:W-:-:S02]  /*1880*/  IMAD.U32 R7, RZ, RZ, UR5 ;  /* 0x00000005ff077e24 */ /* 0x000fc4000f8e00ff */
[----:B------:R-:W-:Y:S02]  /*1890*/  IMAD.U32 R11, RZ, RZ, UR7 ;  /* 0x00000007ff0b7e24 */ /* 0x000fe4000f8e00ff */
[----:B------:R-:W-:Y:S02]  /*18a0*/  IMAD.MOV.U32 R8, RZ, RZ, 0x1e1 ;  /* 0x000001e1ff087424 */ /* 0x000fe400078e00ff */
[----:B------:R-:W-:Y:S02]  /*18b0*/  IMAD.MOV.U32 R12, RZ, RZ, 0x1 ;  /* 0x00000001ff0c7424 */ /* 0x000fe400078e00ff */
[----:B0-----:R-:W-:-:S07]  /*18c0*/  IMAD.MOV.U32 R13, RZ, RZ, RZ ;  /* 0x000000ffff0d7224 */ /* 0x001fce00078e00ff */
[----:B------:R-:W-:-:S07]  /*18d0*/  LEPC R20, `(.L_x_19) ;  /* 0x000000001014794e */ /* 0x000fce0000000000 */
[----:B-1---5:R-:W-:Y:S05]  /*18e0*/  CALL.ABS.NOINC R14 ;  /* 0x000000000e007343 */ /* 0x022fea0003c00000 */
.L_x_19:
[----:B0-----:R-:W-:-:S05]  /*18f0*/  IMAD.U32 R0, RZ, RZ, UR36 ;  /* 0x00000024ff007e24 */ /* 0x001fca000f8e00ff */
[----:B------:R-:W-:-:S13]  /*1900*/  ISETP.NE.AND P0, PT, R0, 0x3, PT ;  /* 0x000000030000780c */ /* 0x000fda0003f05270 */
[----:B------:R-:W-:Y:S05]  /*1910*/  @!P0 BRA `(.L_x_20) ;  /* 0x0000000000048947 */ /* 0x000fea0003800000 */
[----:B------:R-:W-:Y:S01]  /*1920*/  BPT.TRAP 0x1 ;  /* 0x000000040000795c */ /* 0x000fe20000300000 */
.L_x_20:
[----:B------:R-:W-:Y:S02]  /*1930*/  IMAD.U32 R3, RZ, RZ, UR45 ;  /* 0x0000002dff037e24 */ /* 0x000fe4000f8e00ff */
[----:B------:R-:W-:-:S03]  /*1940*/  IMAD.U32 R0, RZ, RZ, UR49 ;  /* 0x00000031ff007e24 */ /* 0x000fc6000f8e00ff */
[----:B------:R-:W-:Y:S02]  /*1950*/  LEA R3, R3, UR44, 0x3 ;  /* 0x0000002c03037c11 */ /* 0x000fe4000f8e18ff */
[----:B------:R-:W-:-:S04]  /*1960*/  SHF.L.U32 R0, R0, 0x1f, RZ ;  /* 0x0000001f00007819 */ /* 0x000fc800000006ff */
[----:B------:R0:W1:Y:S01]  /*1970*/  SYNCS.PHASECHK.TRANS64.TRYWAIT P1, [R3+URZ], R0 ;  /* 0x00000000030075a7 */ /* 0x000062000802017f */
[----:B------:R-:W-:Y:S05]  /*1980*/  @!P0 BRA `(.L_x_21) ;  /* 0x0000000000048947 */ /* 0x000fea0003800000 */
[----:B------:R-:W-:Y:S01]  /*1990*/  BPT.TRAP 0x1 ;  /* 0x000000040000795c */ /* 0x000fe20000300000 */
.L_x_21:
[----:B------:R-:W-:-:S05]  /*19a0*/  IMAD.U32 R4, RZ, RZ, UR48 ;  /* 0x00000030ff047e24 */ /* 0x000fca000f8e00ff */
[----:B------:R-:W-:Y:S01]  /*19b0*/  ISETP.GE.AND P2, PT, R4, 0x1, PT ;  /* 0x000000010400780c */ /* 0x000fe20003f46270 */
[----:B-1----:R-:W-:-:S12]  /*19c0*/  @P1 BRA `(.L_x_22) ;  /* 0x0000000000081947 */ /* 0x002fd80003800000 */
[----:B------:R-:W1:Y:S02]  /*19d0*/  SYNCS.PHASECHK.TRANS64.TRYWAIT P1, [R3+URZ], R0 ;  /* 0x00000000030075a7 */ /* 0x000e64000802017f */
[----:B-1----:R-:W-:Y:S05]  /*19e0*/  @!P1 BRA `(.L_x_23) ;  /* 0x000000a000c89947 */ /* 0x002fea0003800000 */
.L_x_22:
[----:B------:R-:W-:Y:S05]  /*19f0*/  WARPSYNC.ALL ;  /* 0x0000000000007948 */ /* 0x000fea0003800000 */
[----:B------:R-:W-:Y:S01]  /*1a00*/  UIADD3 UR4, UR44, 0x180, URZ ;  /* 0x000001802c047890 */ /* 0x000fe2000fffe03f */
[----:B------:R-:W-:Y:S01]  /*1a10*/  WARPGROUP.ARRIVE ;  /* 0x00000000000079c5 */ /* 0x000fe20000000000 */
[----:B------:R-:W-:Y:S02]  /*1a20*/  UIADD3 UR5, UR44, 0x10180, URZ ;  /* 0x000101802c057890 */ /* 0x000fe4000fffe03f */
[----:B------:R-:W-:Y:S02]  /*1a30*/  USHF.R.U32.HI UR4, URZ, 0x4, UR4 ;  /* 0x000000043f047899 */ /* 0x000fe40008011604 */
[----:B------:R-:W-:-:S02]  /*1a40*/  USHF.R.U32.HI UR5, URZ, 0x4, UR5 ;  /* 0x000000043f057899 */ /* 0x000fc40008011605 */
[----:B------:R-:W-:Y:S02]  /*1a50*/  ULOP3.LUT UR4, UR4, 0x3fff, URZ, 0xc0, !UPT ;  /* 0x00003fff04047892 */ /* 0x000fe4000f8ec03f */
[----:B------:R-:W-:Y:S02]  /*1a60*/  ULOP3.LUT UR5, UR5, 0x3fff, URZ, 0xc0, !UPT ;  /* 0x00003fff05057892 */ /* 0x000fe4000f8ec03f */
[----:B------:R-:W-:Y:S02]  /*1a70*/  ULOP3.LUT UR8, UR4, 0x10000, URZ, 0xfc, !UPT ;  /* 0x0001000004087892 */ /* 0x000fe4000f8efc3f */
[----:B------:R-:W-:Y:S02]  /*1a80*/  ULOP3.LUT UR9, UR5, 0x10000, URZ, 0xfc, !UPT ;  /* 0x0001000005097892 */ /* 0x000fe4000f8efc3f */
[----:B------:R-:W-:Y:S02]  /*1a90*/  ULEA UR11, UR45, UR8, 0xa ;  /* 0x000000082d0b7291 */ /* 0x000fe4000f8e503f */
[----:B------:R-:W-:Y:S01]  /*1aa0*/  ULEA UR10, UR45, UR9, 0xc ;  /* 0x000000092d0a7291 */ /* 0x000fe2000f8e603f */
[----:B------:R-:W-:Y:S01]  /*1ab0*/  UMOV UR5, 0x40000040 ;  /* 0x4000004000057882 */ /* 0x000fe20000000000 */
[----:B------:R-:W-:-:S03]  /*1ac0*/  UMOV UR7, 0x40000040 ;  /* 0x4000004000077882 */ /* 0x000fc60000000000 */
[----:B------:R-:W-:Y:S02]  /*1ad0*/  UMOV UR4, UR11 ;  /* 0x0000000b00047c82 */ /* 0x000fe40008000000 */
[----:B------:R-:W-:Y:S02]  /*1ae0*/  UMOV UR6, UR10 ;  /* 0x0000000a00067c82 */ /* 0x000fe40008000000 */
[----:B------:R-:W-:Y:S01]  /*1af0*/  HGMMA.64x256x16.F32.BF16 R24, gdesc[UR4], RZ, !UPT, gsb0 ;  /* 0x03e00000041879f0 */ /* 0x000fe2000c0018ff */
[----:B------:R-:W-:Y:S02]  /*1b00*/  UIADD3 UR4, UR11, 0x2, URZ ;  /* 0x000000020b047890 */ /* 0x000fe4000fffe03f */
[----:B------:R-:W-:Y:S01]  /*1b10*/  UIADD3 UR6, UR10, 0x2, URZ ;  /* 0x000000020a067890 */ /* 0x000fe2000fffe03f */
[----:B------:R-:W-:Y:S01]  /*1b20*/  UMOV UR5, 0x40000040 ;  /* 0x4000004000057882 */ /* 0x000fe20000000000 */
[----:B------:R-:W-:Y:S01]  /*1b30*/  UMOV UR7, 0x40000040 ;  /* 0x4000004000077882 */ /* 0x000fe20000000000 */
[----:B------:R-:W-:-:S02]  /*1b40*/  WARPGROUP.DEPBAR.LE gsb0, 0x0 ;  /* 0x00008000000079c5 */ /* 0x000fc40000010000 */
[----:B------:R-:W-:-:S15]  /*1b50*/  WARPGROUP.ARRIVE ;  /* 0x00000000000079c5 */ /* 0x000fde0000000000 */
[----:B------:R-:W-:-:S05]  /*1b60*/  NOP ;  /* 0x0000000000007918 */ /* 0x000fca0000000000 */
[----:B------:R-:W-:Y:S01]  /*1b70*/  HGMMA.64x256x16.F32.BF16 R24, gdesc[UR4], R24, gsb0 ;  /* 0x03e00000041879f0 */ /* 0x000fe20008001818 */
[----:B------:R-:W-:Y:S02]  /*1b80*/  UIADD3 UR4, UR11, 0x4, URZ ;  /* 0x000000040b047890 */ /* 0x000fe4000fffe03f */
[----:B------:R-:W-:Y:S01]  /*1b90*/  UIADD3 UR6, UR10, 0x4, URZ ;  /* 0x000000040a067890 */ /* 0x000fe2000fffe03f */
[----:B------:R-:W-:Y:S01]  /*1ba0*/  UMOV UR5, 0x40000040 ;  /* 0x4000004000057882 */ /* 0x000fe20000000000 */
[----:B------:R-:W-:Y:S01]  /*1bb0*/  UMOV UR7, 0x40000040 ;  /* 0x4000004000077882 */ /* 0x000fe20000000000 */
[----:B------:R-:W-:Y:S02]  /*1bc0*/  WARPGROUP.DEPBAR.LE gsb0, 0x0 ;  /* 0x00008000000079c5 */ /* 0x000fe40000010000 */
        /* <DEDUP_REMOVED lines=42> */
[----:B------:R-:W-:Y:S03]  /*1e70*/  HGMMA.64x256x16.F32.BF16 R24, gdesc[UR4], R24, gsb0 ;  /* 0x03e00000041879f0 */ /* 0x000fe60008001818 */
[----:B------:R-:W-:Y:S02]  /*1e80*/  WARPGROUP.DEPBAR.LE gsb0, 0x0 ;  /* 0x00008000000079c5 */ /* 0x000fe40000010000 */
[----:B------:R-:W-:Y:S05]  /*1e90*/  @!P2 BRA `(.L_x_24) ;  /* 0x0000000400a4a947 */ /* 0x000fea0003800000 */
[----:B------:R-:W-:Y:S01]  /*1ea0*/  UIADD3 UR10, UR45, 0x1, URZ ;  /* 0x000000012d0a7890 */ /* 0x000fe2000fffe03f */
[----:B01----:R-:W-:Y:S02]  /*1eb0*/  IMAD.U32 R0, RZ, RZ, UR48 ;  /* 0x00000030ff007e24 */ /* 0x003fe4000f8e00ff */
[----:B------:R-:W-:Y:S01]  /*1ec0*/  IMAD.U32 R3, RZ, RZ, UR45 ;  /* 0x0000002dff037e24 */ /* 0x000fe2000f8e00ff */
[----:B------:R-:W-:-:S04]  /*1ed0*/  UISETP.NE.AND UP0, UPT, UR10, 0x4, UPT ;  /* 0x000000040a00788c */ /* 0x000fc8000bf05270 */
[----:B------:R-:W-:Y:S02]  /*1ee0*/  USEL UR4, URZ, 0x1, UP0 ;  /* 0x000000013f047887 */ /* 0x000fe40008000000 */
[----:B------:R-:W-:Y:S02]  /*1ef0*/  USEL UR10, UR10, URZ, UP0 ;  /* 0x0000003f0a0a7287 */ /* 0x000fe40008000000 */
[----:B------:R-:W-:-:S06]  /*1f00*/  ULOP3.LUT UR4, UR49, UR4, URZ, 0x3c, !UPT ;  /* 0x0000000431047292 */ /* 0x000fcc000f8e3c3f */
[----:B------:R-:W-:-:S07]  /*1f10*/  IMAD.U32 R6, RZ, RZ, UR4 ;  /* 0x00000004ff067e24 */ /* 0x000fce000f8e00ff */
.L_x_31:
[----:B------:R-:W-:Y:S05]  /*1f20*/  @!P0 BRA `(.L_x_25) ;  /* 0x0000000000048947 */ /* 0x000fea0003800000 */
[----:B------:R-:W-:Y:S01]  /*1f30*/  BPT.TRAP 0x1 ;  /* 0x000000040000795c */ /* 0x000fe20000300000 */
.L_x_25:
[----:B------:R-:W-:Y:S01]  /*1f40*/  ULEA UR4, UR10, UR44, 0x3 ;  /* 0x0000002c0a047291 */ /* 0x000fe2000f8e183f */
[----:B------:R-:W-:-:S08]  /*1f50*/  SHF.L.U32 R4, R6, 0x1f, RZ ;  /* 0x0000001f06047819 */ /* 0x000fd000000006ff */
[----:B------:R0:W1:Y:S01]  /*1f60*/  SYNCS.PHASECHK.TRANS64.TRYWAIT P1, [UR4], R4 ;  /* 0x00000004ff0075a7 */ /* 0x0000620008020144 */
[----:B------:R-:W-:Y:S05]  /*1f70*/  @!P0 BRA `(.L_x_26) ;  /* 0x0000000000048947 */ /* 0x000fea0003800000 */
[----:B------:R-:W-:Y:S01]  /*1f80*/  BPT.TRAP 0x1 ;  /* 0x000000040000795c */ /* 0x000fe20000300000 */
.L_x_26:
[----:B-1----:R-:W-:Y:S05]  /*1f90*/  @P1 BRA `(.L_x_27) ;  /* 0x0000000000081947 */ /* 0x002fea0003800000 */
[----:B------:R-:W1:Y:S02]  /*1fa0*/  SYNCS.PHASECHK.TRANS64.TRYWAIT P1, [UR4], R4 ;  /* 0x00000004ff0075a7 */ /* 0x000e640008020144 */
[----:B-1----:R-:W-:Y:S05]  /*1fb0*/  @!P1 BRA `(.L_x_28) ;  /* 0x0000009c00689947 */ /* 0x002fea0003800000 */
.L_x_27:
[----:B------:R-:W-:Y:S01]  /*1fc0*/  ULEA UR12, UR10, UR8, 0xa ;  /* 0x000000080a0c7291 */ /* 0x000fe2000f8e503f */
[----:B------:R-:W-:Y:S01]  /*1fd0*/  WARPGROUP.ARRIVE ;  /* 0x00000000000079c5 */ /* 0x000fe20000000000 */
[----:B------:R-:W-:Y:S01]  /*1fe0*/  ULEA UR11, UR10, UR9, 0xc ;  /* 0x000000090a0b7291 */ /* 0x000fe2000f8e603f */
[----:B------:R-:W-:Y:S01]  /*1ff0*/  UMOV UR5, 0x40000040 ;  /* 0x4000004000057882 */ /* 0x000fe20000000000 */
[----:B------:R-:W-:-:S03]  /*2000*/  UMOV UR7, 0x40000040 ;  /* 0x4000004000077882 */ /* 0x000fc60000000000 */
[----:B------:R-:W-:Y:S02]  /*2010*/  UMOV UR4, UR12 ;  /* 0x0000000c00047c82 */ /* 0x000fe40008000000 */
[----:B------:R-:W-:Y:S02]  /*2020*/  UMOV UR6, UR11 ;  /* 0x0000000b00067c82 */ /* 0x000fe40008000000 */
[----:B------:R-:W-:Y:S01]  /*2030*/  HGMMA.64x256x16.F32.BF16 R24, gdesc[UR4], R24, gsb0 ;  /* 0x03e00000041879f0 */ /* 0x000fe20008001818 */
        /* <DEDUP_REMOVED lines=58> */
[----:B------:R-:W-:Y:S01]  /*23e0*/  BPT.TRAP 0x1 ;  /* 0x000000040000795c */ /* 0x000fe20000300000 */
.L_x_29:
[----:B------:R-:W-:Y:S01]  /*23f0*/  ISETP.NE.AND P1, PT, R152, RZ, PT ;  /* 0x000000ff9800720c */ /* 0x000fe20003f25270 */
[----:B------:R-:W-:-:S12]  /*2400*/  UISETP.GT.U32.AND UP0, UPT, UR42, 0x1, UPT ;  /* 0x000000012a00788c */ /* 0x000fd8000bf04070 */
[----:B01----:R-:W-:-:S05]  /*2410*/  @P1 LEA R4, R3, UR44, 0x3 ;  /* 0x0000002c03041c11 */ /* 0x003fca000f8e18ff */
[----:B------:R-:W-:-:S05]  /*2420*/  @P1 VIADD R4, R4, 0x20 ;  /* 0x0000002004041836 */ /* 0x000fca0000000000 */
[----:B------:R-:W-:-:S04]  /*2430*/  @P1 PRMT R4, R153, 0x654, R4 ;  /* 0x0000065499041816 */ /* 0x000fc80000000004 */
[----:B------:R0:W-:Y:S01]  /*2440*/  @P1 SYNCS.ARRIVE.TRANS64.RED.A1T0 RZ, [R4+URZ], RZ ;  /* 0x000000ff04ff19a7 */ /* 0x0001e2000810043f */
[----:B------:R-:W-:-:S13]  /*2450*/  PLOP3.LUT P1, PT, PT, PT, UP0, 0x80, 0x0 ;  /* 0x000000000000781c */ /* 0x000fda0003f2f008 */
[----:B0-----:R-:W-:Y:S05]  /*2460*/  @P1 BRA `(.L_x_30) ;  /* 0x0000000000041947 */ /* 0x001fea0003800000 */
[----:B------:R-:W-:Y:S01]  /*2470*/  BPT.TRAP 0x1 ;  /* 0x000000040000795c */ /* 0x000fe20000300000 */
.L_x_30:
[----:B------:R-:W-:Y:S01]  /*2480*/  UIADD3 UR10, UR10, 0x1, URZ ;  /* 0x000000010a0a7890 */ /* 0x000fe2000fffe03f */
[C---:B------:R-:W-:Y:S01]  /*2490*/  ISETP.GT.AND P2, PT, R0.reuse, 0x1, PT ;  /* 0x000000010000780c */ /* 0x040fe20003f44270 */
[----:B------:R-:W-:Y:S02]  /*24a0*/  VIADD R3, R3, 0x1 ;  /* 0x0000000103037836 */ /* 0x000fe40000000000 */
[----:B------:R-:W-:Y:S01]  /*24b0*/  UISETP.NE.AND UP0, UPT, UR10, 0x4, UPT ;  /* 0x000000040a00788c */ /* 0x000fe2000bf05270 */
[----:B------:R-:W-:Y:S02]  /*24c0*/  VIADD R0, R0, 0xffffffff ;  /* 0xffffffff00007836 */ /* 0x000fe40000000000 */
[C---:B------:R-:W-:Y:S01]  /*24d0*/  ISETP.NE.AND P1, PT, R3.reuse, 0x4, PT ;  /* 0x000000040300780c */ /* 0x040fe20003f25270 */
[----:B------:R-:W-:Y:S02]  /*24e0*/  USEL UR4, URZ, 0x1, UP0 ;  /* 0x000000013f047887 */ /* 0x000fe40008000000 */
[----:B------:R-:W-:Y:S01]  /*24f0*/  USEL UR10, UR10, URZ, UP0 ;  /* 0x0000003f0a0a7287 */ /* 0x000fe20008000000 */
[----:B------:R-:W-:-:S03]  /*2500*/  SEL R3, R3, RZ, P1 ;  /* 0x000000ff03037207 */ /* 0x000fc60000800000 */
[----:B------:R-:W-:Y:S01]  /*2510*/  LOP3.LUT R6, R6, UR4, RZ, 0x3c, !PT ;  /* 0x0000000406067c12 */ /* 0x000fe2000f8e3cff */
[----:B------:R-:W-:Y:S07]  /*2520*/  @P2 BRA `(.L_x_31) ;  /* 0xfffffff8007c2947 */ /* 0x000fee000383ffff */
.L_x_24:
[----:B01----:R-:W0:Y:S01]  /*2530*/  LDC R0, c[0x0][0x28c] ;  /* 0x0000a300ff007b82 */ /* 0x003e220000000800 */
[----:B------:R1:W-:Y:S01]  /*2540*/  SYNCS.ARRIVE.TRANS64.A1T0 RZ, [R158+UR47], RZ ;  /* 0x000000ff9eff79a7 */ /* 0x0003e2000810002f */
[----:B0-----:R-:W-:-:S13]  /*2550*/  ISETP.GE.AND P1, PT, R0, 0x1, PT ;  /* 0x000000010000780c */ /* 0x001fda0003f26270 */
[----:B-1----:R-:W-:Y:S05]  /*2560*/  @!P1 BRA `(.L_x_32) ;  /* 0x0000000000409947 */ /* 0x002fea0003800000 */
[----:B------:R-:W-:Y:S05]  /*2570*/  @!P0 BRA `(.L_x_33) ;  /* 0x0000000000048947 */ /* 0x000fea0003800000 */
[----:B------:R-:W-:Y:S01]  /*2580*/  BPT.TRAP 0x1 ;  /* 0x000000040000795c */ /* 0x000fe20000300000 */
.L_x_33:
[----:B------:R-:W-:Y:S01]  /*2590*/  ISETP.NE.AND P0, PT, R152, RZ, PT ;  /* 0x000000ff9800720c */ /* 0x000fe20003f05270 */
[----:B------:R-:W-:-:S12]  /*25a0*/  IMAD.U32 R3, RZ, RZ, UR44 ;  /* 0x0000002cff037e24 */ /* 0x000fd8000f8e00ff */
[----:B------:R-:W-:-:S05]  /*25b0*/  VOTEU.ANY UP0, P0 ;  /* 0x00000000003f7886 */ /* 0x000fca0000000100 */
[----:B------:R-:W-:Y:S02]  /*25c0*/  @UP0 UIADD3 UR4, UR48, UR45, URZ ;  /* 0x0000002d30040290 */ /* 0x000fe4000fffe03f */
[----:B------:R-:W-:-:S04]  /*25d0*/  UISETP.GT.U32.AND UP0, UPT, UR42, 0x1, UPT ;  /* 0x000000012a00788c */ /* 0x000fc8000bf04070 */
[----:B------:R-:W-:-:S04]  /*25e0*/  IMAD.U32 R0, RZ, RZ, UR4 ;  /* 0x00000004ff007e24 */ /* 0x000fc8000f8e00ff */
[----:B------:R-:W-:-:S05]  /*25f0*/  @P0 IMAD.SHL.U32 R0, R0, 0x8, RZ ;  /* 0x0000000800000824 */ /* 0x000fca00078e00ff */
[----:B------:R-:W-:-:S04]  /*2600*/  @P0 LOP3.LUT R0, R0, 0x18, RZ, 0xc0, !PT ;  /* 0x0000001800000812 */ /* 0x000fc800078ec0ff */
[----:B------:R-:W-:-:S04]  /*2610*/  @P0 IADD3 R0, R3, 0x20, R0 ;  /* 0x0000002003000810 */ /* 0x000fc80007ffe000 */
[----:B------:R-:W-:-:S04]  /*2620*/  @P0 PRMT R0, R153, 0x654, R0 ;  /* 0x0000065499000816 */ /* 0x000fc80000000000 */
[----:B------:R0:W-:Y:S01]  /*2630*/  @P0 SYNCS.ARRIVE.TRANS64.RED.A1T0 RZ, [R0+URZ], RZ ;  /* 0x000000ff00ff09a7 */ /* 0x0001e2000810043f */
[----:B------:R-:W-:-:S13]  /*2640*/  PLOP3.LUT P0, PT, PT, PT, UP0, 0x80, 0x0 ;  /* 0x000000000000781c */ /* 0x000fda0003f0f008 */
[----:B0-----:R-:W-:Y:S05]  /*2650*/  @P0 BRA `(.L_x_32) ;  /* 0x0000000000040947 */ /* 0x001fea0003800000 */
[----:B------:R-:W-:Y:S01]  /*2660*/  BPT.TRAP 0x1 ;  /* 0x000000040000795c */ /* 0x000fe20000300000 */
.L_x_32:
[----:B------:R-:W-:Y:S01]  /*2670*/  SHF.L.U32 R0, R170, 0x1f, RZ ;  /* 0x0000001faa007819 */ /* 0x000fe200000006ff */
[----:B------:R-:W-:Y:S01]  /*2680*/  UIADD3 UR45, UR43, UR45, URZ ;  /* 0x0000002d2b2d7290 */ /* 0x000fe2000fffe03f */
[----:B------:R-:W0:Y:S01]  /*2690*/  LDC R7, c[0x0][0x288] ;  /* 0x0000a200ff077b82 */ /* 0x000e220000000800 */
[----:B------:R-:W-:Y:S02]  /*26a0*/  IMAD.SHL.U32 R8, R156, 0x2, RZ ;  /* 0x000000029c087824 */ /* 0x000fe400078e00ff */
[----:B------:R-:W-:Y:S02]  /*26b0*/  USHF.R.U32.HI UR4, URZ, 0x2, UR45 ;  /* 0x000000023f047899 */ /* 0x000fe4000801162d */
[----:B------:R-:W-:Y:S01]  /*26c0*/  UISETP.GT.U32.AND UP0, UPT, UR45, 0x3, UPT ;  /* 0x000000032d00788c */ /* 0x000fe2000bf04070 */
[----:B------:R-:W-:Y:S01]  /*26d0*/  SHF.R.S32.HI R9, RZ, 0x1f, R8 ;  /* 0x0000001fff097819 */ /* 0x000fe20000011408 */
[----:B------:R-:W-:Y:S01]  /*26e0*/  ULOP3.LUT UR4, UR4, 0x1, URZ, 0xc0, !UPT ;  /* 0x0000000104047892 */ /* 0x000fe2000f8ec03f */
[----:B------:R-:W1:Y:S01]  /*26f0*/  SYNCS.PHASECHK.TRANS64.TRYWAIT P0, [R157+UR46+0x10], R0 ;  /* 0x000010009d0075a7 */ /* 0x000e62000800016e */
[----:B------:R-:W-:-:S02]  /*2700*/  UISETP.LT.U32.AND UP0, UPT, UR43, 0x4, UP0 ;  /* 0x000000042b00788c */ /* 0x000fc40008701070 */
[----:B------:R-:W-:Y:S02]  /*2710*/  UISETP.NE.U32.AND UP1, UPT, UR4, 0x1, UPT ;  /* 0x000000010400788c */ /* 0x000fe4000bf25070 */
[----:B------:R-:W-:Y:S02]  /*2720*/  USEL UR5, URZ, 0x1, !UP0 ;  /* 0x000000013f057887 */ /* 0x000fe4000c000000 */
[----:B------:R-:W-:Y:S02]  /*2730*/  UISETP.GT.U32.AND UP1, UPT, UR43, 0x3, !UP1 ;  /* 0x000000032b00788c */ /* 0x000fe4000cf24070 */
[----:B------:R-:W-:Y:S02]  /*2740*/  ULOP3.LUT UR45, UR45, 0x3, URZ, 0xc0, !UPT ;  /* 0x000000032d2d7892 */ /* 0x000fe4000f8ec03f */
[----:B------:R-:W-:-:S04]  /*2750*/  USEL UR4, URZ, 0x1, !UP1 ;  /* 0x000000013f047887 */ /* 0x000fc8000c800000 */
[----:B------:R-:W-:Y:S01]  /*2760*/  ULOP3.LUT UR49, UR4, UR49, UR5, 0x96, !UPT ;  /* 0x0000003104317292 */ /* 0x000fe2000f8e9605 */
[----:B01----:R-:W-:Y:S11]  /*2770*/  @!P0 BRA `(.L_x_34) ;  /* 0x0000009400908947 */ /* 0x003ff60003800000 */
.L_x_316:
[----:B------:R-:W-:Y:S01]  /*2780*/  IMAD.SHL.U32 R4, R18, 0x40, RZ ;  /* 0x0000004012047824 */ /* 0x000fe200078e00ff */
[----:B------:R-:W-:Y:S01]  /*2790*/  ULDC UR6, c[0x0][0x284] ;  /* 0x0000a10000067ab9 */ /* 0x000fe20000000800 */
[----:B------:R-:W-:Y:S01]  /*27a0*/  IMAD.SHL.U32 R12, R2, 0x100, RZ ;  /* 0x00000100020c7824 */ /* 0x000fe200078e00ff */
[----:B------:R-:W-:Y:S01]  /*27b0*/  SHF.R.S32.HI R165, RZ, 0x1f, R19 ;  /* 0x0000001fffa57819 */ /* 0x000fe20000011413 */
[----:B------:R-:W-:Y:S01]  /*27c0*/  ULDC.64 UR4, c[0x0][0x5d0] ;  /* 0x0001740000047ab9 */ /* 0x000fe20000000a00 */
[----:B------:R-:W-:Y:S01]  /*27d0*/  ISETP.GE.AND P0, PT, R4, UR6, PT ;  /* 0x0000000604007c0c */ /* 0x000fe2000bf06270 */
[----:B------:R-:W-:Y:S01]  /*27e0*/  IMAD.WIDE.U32 R2, R19, UR4, R8 ;  /* 0x0000000413027c25 */ /* 0x000fe2000f8e0008 */
[----:B------:R-:W-:Y:S02]  /*27f0*/  SHF.R.S32.HI R13, RZ, 0x1f, R12 ;  /* 0x0000001fff0d7819 */ /* 0x000fe4000001140c */
[C---:B------:R-:W-:Y:S01]  /*2800*/  ISETP.GE.OR P0, PT, R12.reuse, R7, P0 ;  /* 0x000000070c00720c */ /* 0x040fe20000706670 */
[----:B0-----:R-:W-:Y:S01]  /*2810*/  IMAD R0, R165, UR4, RZ ;  /* 0x00000004a5007c24 */ /* 0x001fe2000f8e02ff */
[----:B------:R-:W-:-:S03]  /*2820*/  IADD3 R2, P1, R12, R2, RZ ;  /* 0x000000020c027210 */ /* 0x000fc60007f3e0ff */
[----:B------:R-:W-:-:S05]  /*2830*/  IMAD R5, R19, UR5, R0 ;  /* 0x0000000513057c24 */ /* 0x000fca000f8e0200 */
[----:B------:R-:W-:-:S03]  /*2840*/  IADD3.X R3, R13, R3, R5, P1, !PT ;  /* 0x000000030d037210 */ /* 0x000fc60000ffe405 */
[----:B------:R-:W-:Y:S05]  /*2850*/  @P0 BRA `(.L_x_35) ;  /* 0x0000007c00040947 */ /* 0x000fea0003800000 */
[----:B------:R-:W0:Y:S01]  /*2860*/  LDC.64 R10, c[0x0][0x5c8] ;  /* 0x00017200ff0a7b82 */ /* 0x000e220000000a00 */
[----:B-----5:R-:W-:Y:S01]  /*2870*/  FSETP.NEU.AND P0, PT, R22, RZ, PT ;  /* 0x000000ff1600720b */ /* 0x020fe20003f0d000 */
[----:B------:R-:W-:Y:S01]  /*2880*/  IMAD R5, R156, -0x2, R7 ;  /* 0xfffffffe9c057824 */ /* 0x000fe200078e0207 */
[----:B------:R-:W-:Y:S01]  /*2890*/  BSSY B0, `(.L_x_35) ;  /* 0x00007bd000007945 */ /* 0x000fe20003800000 */
[----:B------:R-:W-:-:S04]  /*28a0*/  IMAD.WIDE R162, R18, 0x40, R154 ;  /* 0x0000004012a27825 */ /* 0x000fc800078e029a */
[----:B------:R-:W-:Y:S02]  /*28b0*/  IMAD.IADD R0, R5, 0x1, -R12 ;  /* 0x0000000105007824 */ /* 0x000fe400078e0a0c */
[----:B------:R-:W-:-:S03]  /*28c0*/  IMAD.IADD R4, R161, 0x1, -R4 ;  /* 0x00000001a1047824 */ /* 0x000fc600078e0a04 */
[----:B------:R-:W-:-:S04]  /*28d0*/  ISETP.GT.AND P2, PT, R0, RZ, PT ;  /* 0x000000ff0000720c */ /* 0x000fc80003f44270 */
[----:B------:R-:W-:Y:S01]  /*28e0*/  ISETP.GT.AND P1, PT, R4, RZ, P2 ;  /* 0x000000ff0400720c */ /* 0x000fe20001724270 */
[-C--:B0-----:R-:W-:Y:S02]  /*28f0*/  IMAD R5, R163, R10.reuse, RZ ;  /* 0x0000000aa3057224 */ /* 0x081fe400078e02ff */
[----:B------:R-:W-:-:S04]  /*2900*/  IMAD.WIDE.U32 R172, R162, R10, R2 ;  /* 0x0000000aa2ac7225 */ /* 0x000fc800078e0002 */
[----:B------:R-:W-:-:S04]  /*2910*/  IMAD R5, R162, R11, R5 ;  /* 0x0000000ba2057224 */ /* 0x000fc800078e0205 */
[----:B------:R-:W-:Y:S01]  /*2920*/  IMAD.IADD R175, R173, 0x1, R5 ;  /* 0x00000001adaf7824 */ /* 0x000fe200078e0205 */
[----:B------:R-:W-:Y:S06]  /*2930*/  @!P0 BRA `(.L_x_36) ;  /* 0x0000005400a08947 */ /* 0x000fec0003800000 */
[----:B------:R-:W0:Y:S01]  /*2940*/  LDC.64 R20, c[0x0][0x5b8] ;  /* 0x00016e00ff147b82 */ /* 0x000e220000000a00 */
[----:B------:R-:W-:-:S07]  /*2950*/  ULDC.64 UR4, c[0x0][0x5c0] ;  /* 0x0001700000047ab9 */ /* 0x000fce0000000a00 */
[----:B------:R-:W1:Y:S08]  /*2960*/  LDC.64 R166, c[0x0][0x5b0] ;  /* 0x00016c00ffa67b82 */ /* 0x000e700000000a00 */
[----:B------:R-:W2:Y:S01]  /*2970*/  LDC.64 R14, c[0x0][0x5a8] ;  /* 0x00016a00ff0e7b82 */ /* 0x000ea20000000a00 */
[-C--:B0-----:R-:W-:Y:S02]  /*2980*/  IMAD R6, R165, R20.reuse, RZ ;  /* 0x00000014a5067224 */ /* 0x081fe400078e02ff */
[----:B------:R-:W-:-:S04]  /*2990*/  IMAD.WIDE.U32 R2, R19, R20, R8 ;  /* 0x0000001413027225 */ /* 0x000fc800078e0008 */
[----:B------:R-:W-:Y:S01]  /*29a0*/  IMAD R171, R19, R21, R6 ;  /* 0x0000001513ab7224 */ /* 0x000fe200078e0206 */
[----:B------:R-:W-:Y:S01]  /*29b0*/  IADD3 R164, P0, R12, R2, RZ ;  /* 0x000000020ca47210 */ /* 0x000fe20007f1e0ff */
[----:B-1----:R-:W-:-:S03]  /*29c0*/  IMAD R2, R163, R166, RZ ;  /* 0x000000a6a3027224 */ /* 0x002fc600078e02ff */
[----:B------:R-:W-:Y:S01]  /*29d0*/  IADD3.X R165, R13, R3, R171, P0, !PT ;  /* 0x000000030da57210 */ /* 0x000fe200007fe4ab */
[C---:B------:R-:W-:Y:S02]  /*29e0*/  IMAD R173, R162.reuse, R167, R2 ;  /* 0x000000a7a2ad7224 */ /* 0x040fe400078e0202 */
[----:B------:R-:W-:-:S04]  /*29f0*/  IMAD.WIDE.U32 R2, R162, R166, R164 ;  /* 0x000000a6a2027225 */ /* 0x000fc800078e00a4 */
[----:B------:R-:W-:Y:S01]  /*2a00*/  IMAD.IADD R3, R3, 0x1, R173 ;  /* 0x0000000103037824 */ /* 0x000fe200078e02ad */
[----:B--2---:R-:W-:-:S04]  /*2a10*/  LEA R6, P0, R2, R14, 0x1 ;  /* 0x0000000e02067211 */ /* 0x004fc800078008ff */
[----:B------:R-:W-:-:S05]  /*2a20*/  LEA.HI.X R7, R2, R15, R3, 0x1, P0 ;  /* 0x0000000f02077211 */ /* 0x000fca00000f0c03 */
[----:B------:R0:W2:Y:S01]  /*2a30*/  @P1 LDG.E.LTC128B.U16 R5, desc[UR50][R6.64] ;  /* 0x0000003206051981 */ /* 0x0000a2000c1e1520 */
[----:B------:R-:W-:Y:S01]  /*2a40*/  IMAD.WIDE.U32 R2, R162, R166, R12 ;  /* 0x000000a6a2027225 */ /* 0x000fe200078e000c */
[----:B------:R-:W-:Y:S02]  /*2a50*/  BSSY B1, `(.L_x_37) ;  /* 0x0000014000017945 */ /* 0x000fe40003800000 */
[----:B------:R-:W-:-:S04]  /*2a60*/  IADD3 R168, P0, R8, R2, RZ ;  /* 0x0000000208a87210 */ /* 0x000fc80007f1e0ff */
[----:B------:R-:W-:Y:S02]  /*2a70*/  IADD3.X R169, R9, R173, R3, P0, !PT ;  /* 0x000000ad09a97210 */ /* 0x000fe400007fe403 */
[----:B------:R-:W-:Y:S01]  /*2a80*/  LEA R2, P0, R172, UR4, 0x1 ;  /* 0x00000004ac027c11 */ /* 0x000fe2000f8008ff */
[----:B------:R-:W-:-:S03]  /*2a90*/  IMAD.WIDE.U32 R168, R19, R20, R168 ;  /* 0x0000001413a87225 */ /* 0x000fc600078e00a8 */
[----:B------:R-:W-:Y:S02]  /*2aa0*/  LEA.HI.X R3, R172, UR5, R175, 0x1, P0 ;  /* 0x00000005ac037c11 */ /* 0x000fe400080f0caf */
[----:B------:R-:W-:Y:S01]  /*2ab0*/  ISETP.GT.AND P0, PT, R0, 0x1, PT ;  /* 0x000000010000780c */ /* 0x000fe20003f04270 */
[----:B0-----:R-:W-:Y:S01]  /*2ac0*/  IMAD.IADD R7, R171, 0x1, R169 ;  /* 0x00000001ab077824 */ /* 0x001fe200078e02a9 */
[----:B------:R-:W-:Y:S02]  /*2ad0*/  LEA R6, P4, R168, R14, 0x1 ;  /* 0x0000000ea8067211 */ /* 0x000fe400078808ff */
[----:B------:R-:W-:Y:S02]  /*2ae0*/  ISETP.GT.AND P3, PT, R4, RZ, P0 ;  /* 0x000000ff0400720c */ /* 0x000fe40000764270 */
[----:B------:R-:W-:Y:S01]  /*2af0*/  LEA.HI.X R7, R168, R15, R7, 0x1, P4 ;  /* 0x0000000fa8077211 */ /* 0x000fe200020f0c07 */
[C---:B------:R-:W-:Y:S01]  /*2b00*/  IMAD.SHL.U32 R168, R166.reuse, 0x8, RZ ;  /* 0x00000008a6a87824 */ /* 0x040fe200078e00ff */
[----:B------:R-:W-:Y:S01]  /*2b10*/  SHF.L.U64.HI R169, R166, 0x3, R167 ;  /* 0x00000003a6a97819 */ /* 0x000fe200000102a7 */
[----:B--2---:R-:W-:-:S04]  /*2b20*/  IMAD.U32 R21, R5, 0x10000, RZ ;  /* 0x0001000005157824 */ /* 0x004fc800078e00ff */
[----:B------:R-:W-:-:S04]  /*2b30*/  FMUL R21, R21, R22 ;  /* 0x0000001615157220 */ /* 0x000fc80000400000 */
[----:B------:R-:W-:-:S05]  /*2b40*/  FFMA R21, R24, R23, R21 ;  /* 0x0000001718157223 */ /* 0x000fca0000000015 */
[----:B------:R-:W-:-:S05]  /*2b50*/  F2FP.BF16.F32.PACK_AB R21, RZ, R21 ;  /* 0x00000015ff15723e */ /* 0x000fca00000010ff */
[----:B------:R0:W-:Y:S01]  /*2b60*/  @P1 STG.E.U16 desc[UR50][R2.64], R21 ;  /* 0x0000001502001986 */ /* 0x0001e2000c101532 */
[----:B------:R-:W-:Y:S05]  /*2b70*/  @!P3 BRA `(.L_x_38) ;  /* 0x000000000004b947 */ /* 0x000fea0003800000 */
[----:B------:R1:W5:Y:S02]  /*2b80*/  LDG.E.LTC128B.U16 R5, desc[UR50][R6.64+0x2] ;  /* 0x0000023206057981 */ /* 0x000364000c1e1520 */
.L_x_38:
[----:B------:R-:W-:Y:S05]  /*2b90*/  BSYNC B1 ;  /* 0x0000000000017941 */ /* 0x000fea0003800000 */
.L_x_37:
[----:B0----5:R-:W-:Y:S01]  /*2ba0*/  IMAD.U32 R21, R5, 0x10000, RZ ;  /* 0x0001000005157824 */ /* 0x021fe200078e00ff */
[----:B------:R-:W-:Y:S01]  /*2bb0*/  ISETP.GT.AND P2, PT, R4, 0x8, P2 ;  /* 0x000000080400780c */ /* 0x000fe20001744270 */
[----:B------:R-:W-:-:S04]  /*2bc0*/  IMAD.WIDE.U32 R168, R162, R166, R168 ;  /* 0x000000a6a2a87225 */ /* 0x000fc800078e00a8 */
[----:B------:R-:W-:Y:S01]  /*2bd0*/  FMUL R18, R21, R22 ;  /* 0x0000001615127220 */ /* 0x000fe20000400000 */
[----:B------:R-:W-:Y:S01]  /*2be0*/  IMAD.IADD R173, R173, 0x1, R169 ;  /* 0x00000001adad7824 */ /* 0x000fe200078e02a9 */
[----:B------:R-:W-:Y:S02]  /*2bf0*/  IADD3 R21, P1, R164, R168, RZ ;  /* 0x000000a8a4157210 */ /* 0x000fe40007f3e0ff */
[----:B------:R-:W-:-:S03]  /*2c00*/  FFMA R18, R25, R23, R18 ;  /* 0x0000001719127223 */ /* 0x000fc60000000012 */
[----:B------:R-:W-:Y:S01]  /*2c10*/  IMAD.X R164, R173, 0x1, R165, P1 ;  /* 0x00000001ada47824 */ /* 0x000fe200008e06a5 */
[C---:B------:R-:W-:Y:S02]  /*2c20*/  LEA R24, P1, R21.reuse, R14, 0x1 ;  /* 0x0000000e15187211 */ /* 0x040fe400078208ff */
[----:B------:R-:W-:Y:S02]  /*2c30*/  F2FP.BF16.F32.PACK_AB R18, RZ, R18 ;  /* 0x00000012ff12723e */ /* 0x000fe400000010ff */
[----:B------:R-:W-:Y:S02]  /*2c40*/  LEA.HI.X R25, R21, R15, R164, 0x1, P1 ;  /* 0x0000000f15197211 */ /* 0x000fe400008f0ca4 */
[----:B------:R-:W-:Y:S02]  /*2c50*/  PRMT R21, R18, 0x7610, R21 ;  /* 0x0000761012157816 */ /* 0x000fe40000000015 */
[----:B------:R-:W-:-:S03]  /*2c60*/  PRMT R18, R5, 0x7610, R18 ;  /* 0x0000761005127816 */ /* 0x000fc60000000012 */
[----:B------:R0:W-:Y:S04]  /*2c70*/  @P3 STG.E.U16 desc[UR50][R2.64+0x2], R21 ;  /* 0x0000021502003986 */ /* 0x0001e8000c101532 */
[----:B------:R-:W2:Y:S01]  /*2c80*/  @P2 LDG.E.LTC128B.U16 R18, desc[UR50][R24.64] ;  /* 0x0000003218122981 */ /* 0x000ea2000c1e1520 */
[----:B------:R-:W-:Y:S01]  /*2c90*/  IADD3 R8, P1, P3, R8, R168, R12 ;  /* 0x000000a808087210 */ /* 0x000fe20007b3e00c */
[----:B------:R-:W-:Y:S01]  /*2ca0*/  BSSY B1, `(.L_x_39) ;  /* 0x0000011000017945 */ /* 0x000fe20003800000 */
[C---:B------:R-:W-:Y:S02]  /*2cb0*/  SHF.L.U64.HI R11, R10.reuse, 0x4, R11 ;  /* 0x000000040a0b7819 */ /* 0x040fe4000001020b */
[----:B------:R-:W-:Y:S02]  /*2cc0*/  IADD3.X R9, R9, R173, R13, P1, P3 ;  /* 0x000000ad09097210 */ /* 0x000fe40000fe640d */
[----:B------:R-:W-:-:S02]  /*2cd0*/  LEA R10, P1, R10, R2, 0x4 ;  /* 0x000000020a0a7211 */ /* 0x000fc400078220ff */
[----:B------:R-:W-:Y:S01]  /*2ce0*/  ISETP.GT.AND P0, PT, R4, 0x8, P0 ;  /* 0x000000080400780c */ /* 0x000fe20000704270 */
[----:B0-----:R-:W-:-:S04]  /*2cf0*/  IMAD.WIDE.U32 R20, R19, R20, R8 ;  /* 0x0000001413147225 */ /* 0x001fc800078e0008 */
[----:B------:R-:W-:Y:S01]  /*2d00*/  IMAD.X R11, R11, 0x1, R3, P1 ;  /* 0x000000010b0b7824 */ /* 0x000fe200008e0603 */
[----:B------:R-:W-:Y:S01]  /*2d10*/  LEA R8, P3, R20, R14, 0x1 ;  /* 0x0000000e14087211 */ /* 0x000fe200078608ff */
[----:B------:R-:W-:-:S05]  /*2d20*/  IMAD.IADD R9, R171, 0x1, R21 ;  /* 0x00000001ab097824 */ /* 0x000fca00078e0215 */
[----:B------:R-:W-:Y:S01]  /*2d30*/  LEA.HI.X R9, R20, R15, R9, 0x1, P3 ;  /* 0x0000000f14097211 */ /* 0x000fe200018f0c09 */
[----:B--2---:R-:W-:-:S04]  /*2d40*/  IMAD.U32 R5, R18, 0x10000, RZ ;  /* 0x0001000012057824 */ /* 0x004fc800078e00ff */
[----:B------:R-:W-:-:S04]  /*2d50*/  FMUL R5, R5, R22 ;  /* 0x0000001605057220 */ /* 0x000fc80000400000 */
[----:B------:R-:W-:-:S05]  /*2d60*/  FFMA R5, R26, R23, R5 ;  /* 0x000000171a057223 */ /* 0x000fca0000000005 */
[----:B------:R-:W-:-:S05]  /*2d70*/  F2FP.BF16.F32.PACK_AB R5, RZ, R5 ;  /* 0x00000005ff05723e */ /* 0x000fca00000010ff */
[----:B------:R0:W-:Y:S01]  /*2d80*/  @P2 STG.E.U16 desc[UR50][R10.64], R5 ;  /* 0x000000050a002986 */ /* 0x0001e2000c101532 */
[----:B------:R-:W-:Y:S05]  /*2d90*/  @!P0 BRA `(.L_x_40) ;  /* 0x0000000000048947 */ /* 0x000fea0003800000 */
[----:B------:R2:W5:Y:S02]  /*2da0*/  LDG.E.LTC128B.U16 R18, desc[UR50][R8.64+0x2] ;  /* 0x0000023208127981 */ /* 0x000564000c1e1520 */
.L_x_40:
[----:B------:R-:W-:Y:S05]  /*2db0*/  BSYNC B1 ;  /* 0x0000000000017941 */ /* 0x000fea0003800000 */
.L_x_39:
[----:B0----5:R-:W-:Y:S01]  /*2dc0*/  IMAD.U32 R5, R18, 0x10000, RZ ;  /* 0x0001000012057824 */ /* 0x021fe200078e00ff */
[----:B------:R-:W-:Y:S01]  /*2dd0*/  ISETP.GT.AND P1, PT, R0, 0x8, PT ;  /* 0x000000080000780c */ /* 0x000fe20003f24270 */
[----:B------:R-:W-:Y:S02]  /*2de0*/  BSSY B1, `(.L_x_41) ;  /* 0x0000008000017945 */ /* 0x000fe40003800000 */
[----:B------:R-:W-:Y:S01]  /*2df0*/  FMUL R12, R5, R22 ;  /* 0x00000016050c7220 */ /* 0x000fe20000400000 */
[----:B------:R-:W-:-:S03]  /*2e00*/  ISETP.GT.AND P2, PT, R4, RZ, P1 ;  /* 0x000000ff0400720c */ /* 0x000fc60000f44270 */
[----:B------:R-:W-:-:S05]  /*2e10*/  FFMA R12, R27, R23, R12 ;  /* 0x000000171b0c7223 */ /* 0x000fca000000000c */
[----:B------:R-:W-:-:S05]  /*2e20*/  F2FP.BF16.F32.PACK_AB R12, RZ, R12 ;  /* 0x0000000cff0c723e */ /* 0x000fca00000010ff */
[----:B------:R0:W-:Y:S01]  /*2e30*/  @P0 STG.E.U16 desc[UR50][R10.64+0x2], R12 ;  /* 0x0000020c0a000986 */ /* 0x0001e2000c101532 */
[----:B------:R-:W-:Y:S05]  /*2e40*/  @!P2 BRA `(.L_x_42) ;  /* 0x000000000004a947 */ /* 0x000fea0003800000 */
[----:B------:R3:W5:Y:S02]  /*2e50*/  LDG.E.LTC128B.U16 R18, desc[UR50][R6.64+0x10] ;  /* 0x0000103206127981 */ /* 0x000764000c1e1520 */
.L_x_42:
[----:B------:R-:W-:Y:S05]  /*2e60*/  BSYNC B1 ;  /* 0x0000000000017941 */ /* 0x000fea0003800000 */
.L_x_41:
[----:B-----5:R-:W-:Y:S01]  /*2e70*/  IMAD.U32 R5, R18, 0x10000, RZ ;  /* 0x0001000012057824 */ /* 0x020fe200078e00ff */
        /* <DEDUP_REMOVED lines=9> */
.L_x_44:
[----:B------:R-:W-:Y:S05]  /*2f10*/  BSYNC B1 ;  /* 0x0000000000017941 */ /* 0x000fea0003800000 */
.L_x_43:
[----:B----45:R-:W-:Y:S01]  /*2f20*/  IMAD.U32 R5, R18, 0x10000, RZ ;  /* 0x0001000012057824 */ /* 0x030fe200078e00ff */
[----:B------:R-:W-:Y:S01]  /*2f30*/  ISETP.GT.AND P1, PT, R4, 0x8, P1 ;  /* 0x000000080400780c */ /* 0x000fe20000f24270 */
[----:B------:R-:W-:Y:S02]  /*2f40*/  BSSY B1, `(.L_x_45) ;  /* 0x0000007000017945 */ /* 0x000fe40003800000 */
[----:B0-----:R-:W-:-:S04]  /*2f50*/  FMUL R12, R5, R22 ;  /* 0x00000016050c7220 */ /* 0x001fc80000400000 */
[----:B------:R-:W-:-:S05]  /*2f60*/  FFMA R12, R29, R23, R12 ;  /* 0x000000171d0c7223 */ /* 0x000fca000000000c */
[----:B------:R-:W-:-:S05]  /*2f70*/  F2FP.BF16.F32.PACK_AB R12, RZ, R12 ;  /* 0x0000000cff0c723e */ /* 0x000fca00000010ff */
[----:B------:R0:W-:Y:S01]  /*2f80*/  @P3 STG.E.U16 desc[UR50][R2.64+0x12], R12 ;  /* 0x0000120c02003986 */ /* 0x0001e2000c101532 */
[----:B------:R-:W-:Y:S05]  /*2f90*/  @!P1 BRA `(.L_x_46) ;  /* 0x0000000000049947 */ /* 0x000fea0003800000 */
[----:B------:R4:W5:Y:S02]  /*2fa0*/  LDG.E.LTC128B.U16 R18, desc[UR50][R8.64+0x10] ;  /* 0x0000103208127981 */ /* 0x000964000c1e1520 */
.L_x_46:
[----:B------:R-:W-:Y:S05]  /*2fb0*/  BSYNC B1 ;  /* 0x0000000000017941 */ /* 0x000fea0003800000 */
.L_x_45:
[----:B-----5:R-:W-:Y:S01]  /*2fc0*/  IMAD.U32 R5, R18, 0x10000, RZ ;  /* 0x0001000012057824 */ /* 0x020fe200078e00ff */
[----:B------:R-:W-:Y:S01]  /*2fd0*/  ISETP.GT.AND P0, PT, R4, 0x8, P0 ;  /* 0x000000080400780c */ /* 0x000fe20000704270 */
[----:B------:R-:W-:Y:S02]  /*2fe0*/  BSSY B1, `(.L_x_47) ;  /* 0x0000007000017945 */ /* 0x000fe40003800000 */
[----:B------:R-:W-:-:S04]  /*2ff0*/  FMUL R5, R5, R22 ;  /* 0x0000001605057220 */ /* 0x000fc80000400000 */
[----:B------:R-:W-:-:S05]  /*3000*/  FFMA R5, R30, R23, R5 ;  /* 0x000000171e057223 */ /* 0x000fca0000000005 */
[----:B------:R-:W-:-:S05]  /*3010*/  F2FP.BF16.F32.PACK_AB R5, RZ, R5 ;  /* 0x00000005ff05723e */ /* 0x000fca00000010ff */
[----:B------:R0:W-:Y:S01]  /*3020*/  @P1 STG.E.U16 desc[UR50][R10.64+0x10], R5 ;  /* 0x000010050a001986 */ /* 0x0001e2000c101532 */
[----:B------:R-:W-:Y:S05]  /*3030*/  @!P0 BRA `(.L_x_48) ;  /* 0x0000000000048947 */ /* 0x000fea0003800000 */
[----:B------:R0:W5:Y:S02]  /*3040*/  LDG.E.LTC128B.U16 R18, desc[UR50][R8.64+0x12] ;  /* 0x0000123208127981 */ /* 0x000164000c1e1520 */
.L_x_48:
[----:B------:R-:W-:Y:S05]  /*3050*/  BSYNC B1 ;  /* 0x0000000000017941 */ /* 0x000fea0003800000 */
.L_x_47:
        /* <DEDUP_REMOVED lines=10> */
.L_x_50:
[----:B------:R-:W-:Y:S05]  /*3100*/  BSYNC B1 ;  /* 0x0000000000017941 */ /* 0x000fea0003800000 */
.L_x_49:
        /* <DEDUP_REMOVED lines=10> */
.L_x_52:
[----:B------:R-:W-:Y:S05]  /*31b0*/  BSYNC B1 ;  /* 0x0000000000017941 */ /* 0x000fea0003800000 */
.L_x_51:
[----:B0----5:R-:W-:Y:S01]  /*31c0*/  IMAD.U32 R5, R18, 0x10000, RZ ;  /* 0x0001000012057824 */ /* 0x021fe200078e00ff */
        /* <DEDUP_REMOVED lines=8> */
.L_x_54:
[----:B------:R-:W-:Y:S05]  /*3250*/  BSYNC B1 ;  /* 0x0000000000017941 */ /* 0x000fea0003800000 */
.L_x_53:
        /* <DEDUP_REMOVED lines=9> */
.L_x_56:
[----:B------:R-:W-:Y:S05]  /*32f0*/  BSYNC B1 ;  /* 0x0000000000017941 */ /* 0x000fea0003800000 */
.L_x_55:
        /* <DEDUP_REMOVED lines=10> */
.L_x_58:
[----:B------:R-:W-:Y:S05]  /*33a0*/  BSYNC B1 ;  /* 0x0000000000017941 */ /* 0x000fea0003800000 */
.L_x_57:
        /* <DEDUP_REMOVED lines=10> */
.L_x_60:
[----:B------:R-:W-:Y:S05]  /*3450*/  BSYNC B1 ;  /* 0x0000000000017941 */ /* 0x000fea0003800000 */
.L_x_59:
        /* <DEDUP_REMOVED lines=9> */
.L_x_62:
[----:B------:R-:W-:Y:S05]  /*34f0*/  BSYNC B1 ;  /* 0x0000000000017941 */ /* 0x000fea0003800000 */
.L_x_61:
        /* <DEDUP_REMOVED lines=9> */
.L_x_64:
[----:B------:R-:W-:Y:S05]  /*3590*/  BSYNC B1 ;  /* 0x0000000000017941 */ /* 0x000fea0003800000 */
.L_x_63:
        /* <DEDUP_REMOVED lines=10> */
.L_x_66:
[----:B------:R-:W-:Y:S05]  /*3640*/  BSYNC B1 ;  /* 0x0000000000017941 */ /* 0x000fea0003800000 */
.L_x_65:
        /* <DEDUP_REMOVED lines=10> */
.L_x_68:
[----:B------:R-:W-:Y:S05]  /*36f0*/  BSYNC B1 ;  /* 0x0000000000017941 */ /* 0x000fea0003800000 */
.L_x_67:
        /* <DEDUP_REMOVED lines=9> */
.L_x_70:
[----:B------:R-:W-:Y:S05]  /*3790*/  BSYNC B1 ;  /* 0x0000000000017941 */ /* 0x000fea0003800000 */
.L_x_69:
        /* <DEDUP_REMOVED lines=9> */
.L_x_72:
[----:B------:R-:W-:Y:S05]  /*3830*/  BSYNC B1 ;  /* 0x0000000000017941 */ /* 0x000fea0003800000 */
.L_x_71:
        /* <DEDUP_REMOVED lines=10> */
.L_x_74:
[----:B------:R-:W-:Y:S05]  /*38e0*/  BSYNC B1 ;  /* 0x0000000000017941 */ /* 0x000fea0003800000 */
.L_x_73:
        /* <DEDUP_REMOVED lines=10> */
.L_x_76:
[----:B------:R-:W-:Y:S05]  /*3990*/  BSYNC B1 ;  /* 0x0000000000017941 */ /* 0x000fea0003800000 */
.L_x_75:
        /* <DEDUP_REMOVED lines=9> */
.L_x_78:
[----:B------:R-:W-:Y:S05]  /*3a30*/  BSYNC B1 ;  /* 0x0000000000017941 */ /* 0x000fea0003800000 */
.L_x_77:
        /* <DEDUP_REMOVED lines=9> */
.L_x_80:
[----:B------:R-:W-:Y:S05]  /*3ad0*/  BSYNC B1 ;  /* 0x0000000000017941 */ /* 0x000fea0003800000 */
.L_x_79:
        /* <DEDUP_REMOVED lines=10> */
.L_x_82:
[----:B------:R-:W-:Y:S05]  /*3b80*/  BSYNC B1 ;  /* 0x0000000000017941 */ /* 0x000fea0003800000 */
.L_x_81:
        /* <DEDUP_REMOVED lines=10> */
.L_x_84:
[----:B------:R-:W-:Y:S05]  /*3c30*/  BSYNC B1 ;  /* 0x0000000000017941 */ /* 0x000fea0003800000 */
.L_x_83:
        /* <DEDUP_REMOVED lines=9> */
.L_x_86:
[----:B------:R-:W-:Y:S05]  /*3cd0*/  BSYNC B1 ;  /* 0x0000000000017941 */ /* 0x000fea0003800000 */
.L_x_85:
        /* <DEDUP_REMOVED lines=9> */
.L_x_88:
[----:B------:R-:W-:Y:S05]  /*3d70*/  BSYNC B1 ;  /* 0x0000000000017941 */ /* 0x000fea0003800000 */
.L_x_87:
        /* <DEDUP_REMOVED lines=10> */
.L_x_90:
[----:B------:R-:W-:Y:S05]  /*3e20*/  BSYNC B1 ;  /* 0x0000000000017941 */ /* 0x000fea0003800000 */
.L_x_89:
        /* <DEDUP_REMOVED lines=10> */
.L_x_92:
[----:B------:R-:W-:Y:S05]  /*3ed0*/  BSYNC B1 ;  /* 0x0000000000017941 */ /* 0x000fea0003800000 */
.L_x_91:
        /* <DEDUP_REMOVED lines=9> */
.L_x_94:
[----:B------:R-:W-:Y:S05]  /*3f70*/  BSYNC B1 ;  /* 0x0000000000017941 */ /* 0x000fea0003800000 */
.L_x_93:
        /* <DEDUP_REMOVED lines=9> */
.L_x_96:
[----:B------:R-:W-:Y:S05]  /*4010*/  BSYNC B1 ;  /* 0x0000000000017941 */ /* 0x000fea0003800000 */
.L_x_95:
        /* <DEDUP_REMOVED lines=10> */
.L_x_98:
[----:B------:R-:W-:Y:S05]  /*40c0*/  BSYNC B1 ;  /* 0x0000000000017941 */ /* 0x000fea0003800000 */
.L_x_97:
        /* <DEDUP_REMOVED lines=10> */
.L_x_100:
[----:B------:R-:W-:Y:S05]  /*4170*/  BSYNC B1 ;  /* 0x0000000000017941 */ /* 0x000fea0003800000 */
.L_x_99:
        /* <DEDUP_REMOVED lines=9> */
.L_x_102:
[----:B------:R-:W-:Y:S05]  /*4210*/  BSYNC B1 ;  /* 0x0000000000017941 */ /* 0x000fea0003800000 */
.L_x_101:
        /* <DEDUP_REMOVED lines=9> */
.L_x_104:
[----:B------:R-:W-:Y:S05]  /*42b0*/  BSYNC B1 ;  /* 0x0000000000017941 */ /* 0x000fea0003800000 */
.L_x_103:
        /* <DEDUP_REMOVED lines=10> */
.L_x_106:
[----:B------:R-:W-:Y:S05]  /*4360*/  BSYNC B1 ;  /* 0x0000000000017941 */ /* 0x000fea0003800000 */
.L_x_105:
        /* <DEDUP_REMOVED lines=10> */
.L_x_108:
[----:B------:R-:W-:Y:S05]  /*4410*/  BSYNC B1 ;  /* 0x0000000000017941 */ /* 0x000fea0003800000 */
.L_x_107:
        /* <DEDUP_REMOVED lines=9> */
.L_x_110:
[----:B------:R-:W-:Y:S05]  /*44b0*/  BSYNC B1 ;  /* 0x0000000000017941 */ /* 0x000fea0003800000 */
.L_x_109:
        /* <DEDUP_REMOVED lines=9> */
.L_x_112:
[----:B------:R-:W-:Y:S05]  /*4550*/  BSYNC B1 ;  /* 0x0000000000017941 */ /* 0x000fea0003800000 */
.L_x_111:
        /* <DEDUP_REMOVED lines=10> */
.L_x_114:
[----:B------:R-:W-:Y:S05]  /*4600*/  BSYNC B1 ;  /* 0x0000000000017941 */ /* 0x000fea0003800000 */
.L_x_113:
        /* <DEDUP_REMOVED lines=10> */
.L_x_116:
[----:B------:R-:W-:Y:S05]  /*46b0*/  BSYNC B1 ;  /* 0x0000000000017941 */ /* 0x000fea0003800000 */
.L_x_115:
        /* <DEDUP_REMOVED lines=9> */
.L_x_118:
[----:B------:R-:W-:Y:S05]  /*4750*/  BSYNC B1 ;  /* 0x0000000000017941 */ /* 0x000fea0003800000 */
.L_x_117:
        /* <DEDUP_REMOVED lines=9> */
.L_x_120:
[----:B------:R-:W-:Y:S05]  /*47f0*/  BSYNC B1 ;  /* 0x0000000000017941 */ /* 0x000fea0003800000 */
.L_x_119:
        /* <DEDUP_REMOVED lines=10> */
.L_x_122:
[----:B------:R-:W-:Y:S05]  /*48a0*/  BSYNC B1 ;  /* 0x0000000000017941 */ /* 0x000fea0003800000 */
.L_x_121:
        /* <DEDUP_REMOVED lines=10> */
.L_x_124:
[----:B------:R-:W-:Y:S05]  /*4950*/  BSYNC B1 ;  /* 0x0000000000017941 */ /* 0x000fea0003800000 */
.L_x_123:
        /* <DEDUP_REMOVED lines=9> */
.L_x_126:
[----:B------:R-:W-:Y:S05]  /*49f0*/  BSYNC B1 ;  /* 0x0000000000017941 */ /* 0x000fea0003800000 */
.L_x_125:
        /* <DEDUP_REMOVED lines=9> */
.L_x_128:
[----:B------:R-:W-:Y:S05]  /*4a90*/  BSYNC B1 ;  /* 0x0000000000017941 */ /* 0x000fea0003800000 */
.L_x_127:
        /* <DEDUP_REMOVED lines=10> */
.L_x_130:
[----:B------:R-:W-:Y:S05]  /*4b40*/  BSYNC B1 ;  /* 0x0000000000017941 */ /* 0x000fea0003800000 */
.L_x_129:
        /* <DEDUP_REMOVED lines=10> */
.L_x_132:
[----:B------:R-:W-:Y:S05]  /*4bf0*/  BSYNC B1 ;  /* 0x0000000000017941 */ /* 0x000fea0003800000 */
.L_x_131:
        /* <DEDUP_REMOVED lines=9> */
.L_x_134:
[----:B------:R-:W-:Y:S05]  /*4c90*/  BSYNC B1 ;  /* 0x0000000000017941 */ /* 0x000fea0003800000 */
.L_x_133:
        /* <DEDUP_REMOVED lines=9> */
.L_x_136:
[----:B------:R-:W-:Y:S05]  /*4d30*/  BSYNC B1 ;  /* 0x0000000000017941 */ /* 0x000fea0003800000 */
.L_x_135:
        /* <DEDUP_REMOVED lines=10> */
.L_x_138:
[----:B------:R-:W-:Y:S05]  /*4de0*/  BSYNC B1 ;  /* 0x0000000000017941 */ /* 0x000fea0003800000 */
.L_x_137:
        /* <DEDUP_REMOVED lines=10> */
.L_x_140:
[----:B------:R-:W-:Y:S05]  /*4e90*/  BSYNC B1 ;  /* 0x0000000000017941 */ /* 0x000fea0003800000 */
.L_x_139:
        /* <DEDUP_REMOVED lines=9> */
.L_x_142:
[----:B------:R-:W-:Y:S05]  /*4f30*/  BSYNC B1 ;  /* 0x0000000000017941 */ /* 0x000fea0003800000 */
.L_x_141:
        /* <DEDUP_REMOVED lines=9> */
.L_x_144:
[----:B------:R-:W-:Y:S05]  /*4fd0*/  BSYNC B1 ;  /* 0x0000000000017941 */ /* 0x000fea0003800000 */
.L_x_143:
        /* <DEDUP_REMOVED lines=10> */
.L_x_146:
[----:B------:R-:W-:Y:S05]  /*5080*/  BSYNC B1 ;  /* 0x0000000000017941 */ /* 0x000fea0003800000 */
.L_x_145:
        /* <DEDUP_REMOVED lines=10> */
.L_x_148:
[----:B------:R-:W-:Y:S05]  /*5130*/  BSYNC B1 ;  /* 0x0000000000017941 */ /* 0x000fea0003800000 */
.L_x_147:
        /* <DEDUP_REMOVED lines=9> */
.L_x_150:
[----:B------:R-:W-:Y:S05]  /*51d0*/  BSYNC B1 ;  /* 0x0000000000017941 */ /* 0x000fea0003800000 */
.L_x_149:
        /* <DEDUP_REMOVED lines=9> */
.L_x_152:
[----:B------:R-:W-:Y:S05]  /*5270*/  BSYNC B1 ;  /* 0x0000000000017941 */ /* 0x000fea0003800000 */
.L_x_151:
        /* <DEDUP_REMOVED lines=10> */
.L_x_154:
[----:B------:R-:W-:Y:S05]  /*5320*/  BSYNC B1 ;  /* 0x0000000000017941 */ /* 0x000fea0003800000 */
.L_x_153:
        /* <DEDUP_REMOVED lines=10> */
.L_x_156:
[----:B------:R-:W-:Y:S05]  /*53d0*/  BSYNC B1 ;  /* 0x0000000000017941 */ /* 0x000fea0003800000 */
.L_x_155:
        /* <DEDUP_REMOVED lines=9> */
.L_x_158:
[----:B------:R-:W-:Y:S05]  /*5470*/  BSYNC B1 ;  /* 0x0000000000017941 */ /* 0x000fea0003800000 */
.L_x_157:
        /* <DEDUP_REMOVED lines=9> */
.L_x_160:
[----:B------:R-:W-:Y:S05]  /*5510*/  BSYNC B1 ;  /* 0x0000000000017941 */ /* 0x000fea0003800000 */
.L_x_159:
        /* <DEDUP_REMOVED lines=10> */
.L_x_162:
[----:B------:R-:W-:Y:S05]  /*55c0*/  BSYNC B1 ;  /* 0x0000000000017941 */ /* 0x000fea0003800000 */
.L_x_161:
        /* <DEDUP_REMOVED lines=10> */
.L_x_164:
[----:B------:R-:W-:Y:S05]  /*5670*/  BSYNC B1 ;  /* 0x0000000000017941 */ /* 0x000fea0003800000 */
.L_x_163:
        /* <DEDUP_REMOVED lines=9> */
.L_x_166:
[----:B------:R-:W-:Y:S05]  /*5710*/  BSYNC B1 ;  /* 0x0000000000017941 */ /* 0x000fea0003800000 */
.L_x_165:
        /* <DEDUP_REMOVED lines=9> */
.L_x_168:
[----:B------:R-:W-:Y:S05]  /*57b0*/  BSYNC B1 ;  /* 0x0000000000017941 */ /* 0x000fea0003800000 */
.L_x_167:
        /* <DEDUP_REMOVED lines=10> */
.L_x_170:
[----:B------:R-:W-:Y:S05]  /*5860*/  BSYNC B1 ;  /* 0x0000000000017941 */ /* 0x000fea0003800000 */
.L_x_169:
        /* <DEDUP_REMOVED lines=10> */
.L_x_172:
[----:B------:R-:W-:Y:S05]  /*5910*/  BSYNC B1 ;  /* 0x0000000000017941 */ /* 0x000fea0003800000 */
.L_x_171:
        /* <DEDUP_REMOVED lines=9> */
.L_x_174:
[----:B------:R-:W-:Y:S05]  /*59b0*/  BSYNC B1 ;  /* 0x0000000000017941 */ /* 0x000fea0003800000 */
.L_x_173:
        /* <DEDUP_REMOVED lines=9> */
.L_x_176:
[----:B------:R-:W-:Y:S05]  /*5a50*/  BSYNC B1 ;  /* 0x0000000000017941 */ /* 0x000fea0003800000 */
.L_x_175:
        /* <DEDUP_REMOVED lines=10> */
.L_x_178:
[----:B------:R-:W-:Y:S05]  /*5b00*/  BSYNC B1 ;  /* 0x0000000000017941 */ /* 0x000fea0003800000 */
.L_x_177:
        /* <DEDUP_REMOVED lines=10> */
.L_x_180:
[----:B------:R-:W-:Y:S05]  /*5bb0*/  BSYNC B1 ;  /* 0x0000000000017941 */ /* 0x000fea0003800000 */
.L_x_179:
        /* <DEDUP_REMOVED lines=9> */
.L_x_182:
[----:B------:R-:W-:Y:S05]  /*5c50*/  BSYNC B1 ;  /* 0x0000000000017941 */ /* 0x000fea0003800000 */
.L_x_181:
        /* <DEDUP_REMOVED lines=9> */
.L_x_184:
[----:B------:R-:W-:Y:S05]  /*5cf0*/  BSYNC B1 ;  /* 0x0000000000017941 */ /* 0x000fea0003800000 */
.L_x_183:
        /* <DEDUP_REMOVED lines=10> */
.L_x_186:
[----:B------:R-:W-:Y:S05]  /*5da0*/  BSYNC B1 ;  /* 0x0000000000017941 */ /* 0x000fea0003800000 */
.L_x_185:
        /* <DEDUP_REMOVED lines=10> */
.L_x_188:
[----:B------:R-:W-:Y:S05]  /*5e50*/  BSYNC B1 ;  /* 0x0000000000017941 */ /* 0x000fea0003800000 */
.L_x_187:
        /* <DEDUP_REMOVED lines=9> */
.L_x_190:
[----:B------:R-:W-:Y:S05]  /*5ef0*/  BSYNC B1 ;  /* 0x0000000000017941 */ /* 0x000fea0003800000 */
.L_x_189:
        /* <DEDUP_REMOVED lines=9> */
.L_x_192:
[----:B------:R-:W-:Y:S05]  /*5f90*/  BSYNC B1 ;  /* 0x0000000000017941 */ /* 0x000fea0003800000 */
.L_x_191:
        /* <DEDUP_REMOVED lines=10> */
.L_x_194:
[----:B------:R-:W-:Y:S05]  /*6040*/  BSYNC B1 ;  /* 0x0000000000017941 */ /* 0x000fea0003800000 */
.L_x_193:
        /* <DEDUP_REMOVED lines=10> */
.L_x_196:
[----:B------:R-:W-:Y:S05]  /*60f0*/  BSYNC B1 ;  /* 0x0000000000017941 */ /* 0x000fea0003800000 */
.L_x_195:
        /* <DEDUP_REMOVED lines=9> */
.L_x_198:
[----:B------:R-:W-:Y:S05]  /*6190*/  BSYNC B1 ;  /* 0x0000000000017941 */ /* 0x000fea0003800000 */
.L_x_197:
        /* <DEDUP_REMOVED lines=9> */
.L_x_200:
[----:B------:R-:W-:Y:S05]  /*6230*/  BSYNC B1 ;  /* 0x0000000000017941 */ /* 0x000fea0003800000 */
.L_x_199:
        /* <DEDUP_REMOVED lines=10> */
.L_x_202:
[----:B------:R-:W-:Y:S05]  /*62e0*/  BSYNC B1 ;  /* 0x0000000000017941 */ /* 0x000fea0003800000 */
.L_x_201:
        /* <DEDUP_REMOVED lines=10> */
.L_x_204:
[----:B------:R-:W-:Y:S05]  /*6390*/  BSYNC B1 ;  /* 0x0000000000017941 */ /* 0x000fea0003800000 */
.L_x_203:
        /* <DEDUP_REMOVED lines=9> */
.L_x_206:
[----:B------:R-:W-:Y:S05]  /*6430*/  BSYNC B1 ;  /* 0x0000000000017941 */ /* 0x000fea0003800000 */
.L_x_205:
        /* <DEDUP_REMOVED lines=9> */
.L_x_208:
[----:B------:R-:W-:Y:S05]  /*64d0*/  BSYNC B1 ;  /* 0x0000000000017941 */ /* 0x000fea0003800000 */
.L_x_207:
        /* <DEDUP_REMOVED lines=10> */
.L_x_210:
[----:B------:R-:W-:Y:S05]  /*6580*/  BSYNC B1 ;  /* 0x0000000000017941 */ /* 0x000fea0003800000 */
.L_x_209:
        /* <DEDUP_REMOVED lines=10> */
.L_x_212:
[----:B------:R-:W-:Y:S05]  /*6630*/  BSYNC B1 ;  /* 0x0000000000017941 */ /* 0x000fea0003800000 */
.L_x_211:
        /* <DEDUP_REMOVED lines=9> */
.L_x_214:
[----:B------:R-:W-:Y:S05]  /*66d0*/  BSYNC B1 ;  /* 0x0000000000017941 */ /* 0x000fea0003800000 */
.L_x_213:
        /* <DEDUP_REMOVED lines=9> */
.L_x_216:
[----:B------:R-:W-:Y:S05]  /*6770*/  BSYNC B1 ;  /* 0x0000000000017941 */ /* 0x000fea0003800000 */
.L_x_215:
        /* <DEDUP_REMOVED lines=10> */
.L_x_218:
[----:B------:R-:W-:Y:S05]  /*6820*/  BSYNC B1 ;  /* 0x0000000000017941 */ /* 0x000fea0003800000 */
.L_x_217:
        /* <DEDUP_REMOVED lines=10> */
.L_x_220:
[----:B------:R-:W-:Y:S05]  /*68d0*/  BSYNC B1 ;  /* 0x0000000000017941 */ /* 0x000fea0003800000 */
.L_x_219:
        /* <DEDUP_REMOVED lines=9> */
.L_x_222:
[----:B------:R-:W-:Y:S05]  /*6970*/  BSYNC B1 ;  /* 0x0000000000017941 */ /* 0x000fea0003800000 */
.L_x_221:
        /* <DEDUP_REMOVED lines=9> */
.L_x_224:
[----:B------:R-:W-:Y:S05]  /*6a10*/  BSYNC B1 ;  /* 0x0000000000017941 */ /* 0x000fea0003800000 */
.L_x_223:
        /* <DEDUP_REMOVED lines=10> */
.L_x_226:
[----:B------:R-:W-:Y:S05]  /*6ac0*/  BSYNC B1 ;  /* 0x0000000000017941 */ /* 0x000fea0003800000 */
.L_x_225:
        /* <DEDUP_REMOVED lines=10> */
.L_x_228:
[----:B------:R-:W-:Y:S05]  /*6b70*/  BSYNC B1 ;  /* 0x0000000000017941 */ /* 0x000fea0003800000 */
.L_x_227:
        /* <DEDUP_REMOVED lines=9> */
.L_x_230:
[----:B------:R-:W-:Y:S05]  /*6c10*/  BSYNC B1 ;  /* 0x0000000000017941 */ /* 0x000fea0003800000 */
.L_x_229:
        /* <DEDUP_REMOVED lines=9> */
.L_x_232:
[----:B------:R-:W-:Y:S05]  /*6cb0*/  BSYNC B1 ;  /* 0x0000000000017941 */ /* 0x000fea0003800000 */
.L_x_231:
        /* <DEDUP_REMOVED lines=10> */
.L_x_234:
[----:B------:R-:W-:Y:S05]  /*6d60*/  BSYNC B1 ;  /* 0x0000000000017941 */ /* 0x000fea0003800000 */
.L_x_233:
        /* <DEDUP_REMOVED lines=10> */
.L_x_236:
[----:B------:R-:W-:Y:S05]  /*6e10*/  BSYNC B1 ;  /* 0x0000000000017941 */ /* 0x000fea0003800000 */
.L_x_235:
        /* <DEDUP_REMOVED lines=9> */
.L_x_238:
[----:B------:R-:W-:Y:S05]  /*6eb0*/  BSYNC B1 ;  /* 0x0000000000017941 */ /* 0x000fea0003800000 */
.L_x_237:
        /* <DEDUP_REMOVED lines=9> */
.L_x_240:
[----:B------:R-:W-:Y:S05]  /*6f50*/  BSYNC B1 ;  /* 0x0000000000017941 */ /* 0x000fea0003800000 */
.L_x_239:
        /* <DEDUP_REMOVED lines=10> */
.L_x_242:
[----:B------:R-:W-:Y:S05]  /*7000*/  BSYNC B1 ;  /* 0x0000000000017941 */ /* 0x000fea0003800000 */
.L_x_241:
        /* <DEDUP_REMOVED lines=10> */
.L_x_244:
[----:B------:R-:W-:Y:S05]  /*70b0*/  BSYNC B1 ;  /* 0x0000000000017941 */ /* 0x000fea0003800000 */
.L_x_243:
        /* <DEDUP_REMOVED lines=9> */
.L_x_246:
[----:B------:R-:W-:Y:S05]  /*7150*/  BSYNC B1 ;  /* 0x0000000000017941 */ /* 0x000fea0003800000 */
.L_x_245:
        /* <DEDUP_REMOVED lines=9> */
.L_x_248:
[----:B------:R-:W-:Y:S05]  /*71f0*/  BSYNC B1 ;  /* 0x0000000000017941 */ /* 0x000fea0003800000 */
.L_x_247:
        /* <DEDUP_REMOVED lines=10> */
.L_x_250:
[----:B------:R-:W-:Y:S05]  /*72a0*/  BSYNC B1 ;  /* 0x0000000000017941 */ /* 0x000fea0003800000 */
.L_x_249:
        /* <DEDUP_REMOVED lines=10> */
.L_x_252:
[----:B------:R-:W-:Y:S05]  /*7350*/  BSYNC B1 ;  /* 0x0000000000017941 */ /* 0x000fea0003800000 */
.L_x_251:
        /* <DEDUP_REMOVED lines=9> */
.L_x_254:
[----:B------:R-:W-:Y:S05]  /*73f0*/  BSYNC B1 ;  /* 0x0000000000017941 */ /* 0x000fea0003800000 */
.L_x_253:
        /* <DEDUP_REMOVED lines=9> */
.L_x_256:
[----:B------:R-:W-:Y:S05]  /*7490*/  BSYNC B1 ;  /* 0x0000000000017941 */ /* 0x000fea0003800000 */
.L_x_255:
        /* <DEDUP_REMOVED lines=10> */
.L_x_258:
[----:B------:R-:W-:Y:S05]  /*7540*/  BSYNC B1 ;  /* 0x0000000000017941 */ /* 0x000fea0003800000 */
.L_x_257:
        /* <DEDUP_REMOVED lines=10> */
.L_x_260:
[----:B------:R-:W-:Y:S05]  /*75f0*/  BSYNC B1 ;  /* 0x0000000000017941 */ /* 0x000fea0003800000 */
.L_x_259:
        /* <DEDUP_REMOVED lines=9> */
.L_x_262:
[----:B------:R-:W-:Y:S05]  /*7690*/  BSYNC B1 ;  /* 0x0000000000017941 */ /* 0x000fea0003800000 */
.L_x_261:
        /* <DEDUP_REMOVED lines=9> */
.L_x_264:
[----:B------:R-:W-:Y:S05]  /*7730*/  BSYNC B1 ;  /* 0x0000000000017941 */ /* 0x000fea0003800000 */
.L_x_263:
        /* <DEDUP_REMOVED lines=10> */
.L_x_266:
[----:B------:R-:W-:Y:S05]  /*77e0*/  BSYNC B1 ;  /* 0x0000000000017941 */ /* 0x000fea0003800000 */
.L_x_265:
        /* <DEDUP_REMOVED lines=10> */
.L_x_268:
[----:B------:R-:W-:Y:S05]  /*7890*/  BSYNC B1 ;  /* 0x0000000000017941 */ /* 0x000fea0003800000 */
.L_x_267:
        /* <DEDUP_REMOVED lines=9> */
.L_x_270:
[----:B------:R-:W-:Y:S05]  /*7930*/  BSYNC B1 ;  /* 0x0000000000017941 */ /* 0x000fea0003800000 */
.L_x_269:
        /* <DEDUP_REMOVED lines=9> */
.L_x_272:
[----:B------:R-:W-:Y:S05]  /*79d0*/  BSYNC B1 ;  /* 0x0000000000017941 */ /* 0x000fea0003800000 */
.L_x_271:
        /* <DEDUP_REMOVED lines=10> */
.L_x_274:
[----:B------:R-:W-:Y:S05]  /*7a80*/  BSYNC B1 ;  /* 0x0000000000017941 */ /* 0x000fea0003800000 */
.L_x_273:
        /* <DEDUP_REMOVED lines=10> */
.L_x_276:
[----:B------:R-:W-:Y:S05]  /*7b30*/  BSYNC B1 ;  /* 0x0000000000017941 */ /* 0x000fea0003800000 */
.L_x_275:
        /* <DEDUP_REMOVED lines=9> */
.L_x_278:
[----:B------:R-:W-:Y:S05]  /*7bd0*/  BSYNC B1 ;  /* 0x0000000000017941 */ /* 0x000fea0003800000 */
.L_x_277:
        /* <DEDUP_REMOVED lines=9> */
.L_x_280:
[----:B------:R-:W-:Y:S05]  /*7c70*/  BSYNC B1 ;  /* 0x0000000000017941 */ /* 0x000fea0003800000 */
.L_x_279:
        /* <DEDUP_REMOVED lines=10> */
.L_x_282:
[----:B------:R-:W-:Y:S05]  /*7d20*/  BSYNC B1 ;  /* 0x0000000000017941 */ /* 0x000fea0003800000 */
.L_x_281:
        /* <DEDUP_REMOVED lines=10> */
.L_x_284:
[----:B------:R-:W-:Y:S05]  /*7dd0*/  BSYNC B1 ;  /* 0x0000000000017941 */ /* 0x000fea0003800000 */
.L_x_283:
        /* <DEDUP_REMOVED lines=9> */
.L_x_286:
[----:B------:R-:W-:Y:S05]  /*7e70*/  BSYNC B1 ;  /* 0x0000000000017941 */ /* 0x000fea0003800000 */
.L_x_285:
[----:B0----5:R-:W-:Y:S01]  /*7e80*/  IMAD.U32 R3, R18, 0x10000, RZ ;  /* 0x0001000012037824 */ /* 0x021fe200078e00ff */
[----:B------:R-:W-:Y:S01]  /*7e90*/  ISETP.GT.AND P0, PT, R4, 0x8, P0 ;  /* 0x000000080400780c */ /* 0x000fe20000704270 */
[----:B------:R-:W-:Y:S01]  /*7ea0*/  @P1 IMAD.MOV.U32 R2, RZ, RZ, R10 ;  /* 0x000000ffff021224 */ /* 0x000fe200078e000a */
[----:B------:R-:W-:Y:S01]  /*7eb0*/  BSSY B1, `(.L_x_287) ;  /* 0x0000009000017945 */ /* 0x000fe20003800000 */
[----:B------:R-:W-:-:S04]  /*7ec0*/  FMUL R3, R3, R22 ;  /* 0x0000001603037220 */ /* 0x000fc80000400000 */
[----:B------:R-:W-:-:S05]  /*7ed0*/  FFMA R3, R150, R23, R3 ;  /* 0x0000001796037223 */ /* 0x000fca0000000003 */
[----:B------:R-:W-:-:S04]  /*7ee0*/  F2FP.BF16.F32.PACK_AB R3, RZ, R3 ;  /* 0x00000003ff03723e */ /* 0x000fc800000010ff */
[----:B------:R-:W-:Y:S01]  /*7ef0*/  PRMT R0, R3, 0x7610, R0 ;  /* 0x0000761003007816 */ /* 0x000fe20000000000 */
[----:B------:R-:W-:-:S05]  /*7f00*/  @P1 IMAD.MOV.U32 R3, RZ, RZ, R11 ;  /* 0x000000ffff031224 */ /* 0x000fca00078e000b */
[----:B------:R0:W-:Y:S01]  /*7f10*/  @P1 STG.E.U16 desc[UR50][R2.64+0x1f0], R0 ;  /* 0x0001f00002001986 */ /* 0x0001e2000c101532 */
[----:B------:R-:W-:Y:S05]  /*7f20*/  @!P0 BRA `(.L_x_288) ;  /* 0x0000000000048947 */ /* 0x000fea0003800000 */
[----:B------:R0:W5:Y:S02]  /*7f30*/  LDG.E.LTC128B.U16 R18, desc[UR50][R8.64+0x1f2] ;  /* 0x0001f23208127981 */ /* 0x000164000c1e1520 */
.L_x_288:
[----:B------:R-:W-:Y:S05]  /*7f40*/  BSYNC B1 ;  /* 0x0000000000017941 */ /* 0x000fea0003800000 */
.L_x_287:
[----:B------:R-:W-:Y:S05]  /*7f50*/  @!P0 BRA `(.L_x_289) ;  /* 0x0000002400408947 */ /* 0x000fea0003800000 */
[----:B0----5:R-:W-:-:S04]  /*7f60*/  IMAD.U32 R3, R18, 0x10000, RZ ;  /* 0x0001000012037824 */ /* 0x021fc800078e00ff */
[----:B------:R-:W-:-:S04]  /*7f70*/  FMUL R0, R3, R22 ;  /* 0x0000001603007220 */ /* 0x000fc80000400000 */
[----:B------:R-:W-:-:S05]  /*7f80*/  FFMA R0, R151, R23, R0 ;  /* 0x0000001797007223 */ /* 0x000fca0000000000 */
[----:B------:R-:W-:-:S05]  /*7f90*/  F2FP.BF16.F32.PACK_AB R0, RZ, R0 ;  /* 0x00000000ff00723e */ /* 0x000fca00000010ff */
[----:B------:R0:W-:Y:S01]  /*7fa0*/  STG.E.U16 desc[UR50][R10.64+0x1f2], R0 ;  /* 0x0001f2000a007986 */ /* 0x0001e2000c101532 */
[----:B------:R-:W-:Y:S05]  /*7fb0*/  BRA `(.L_x_289) ;  /* 0x0000002400287947 */ /* 0x000fea0003800000 */
.L_x_36:
[----:B------:R-:W-:Y:S01]  /*7fc0*/  ISETP.GT.AND P0, PT, R0, 0x1, PT ;  /* 0x000000010000780c */ /* 0x000fe20003f04270 */
[----:B------:R-:W-:Y:S01]  /*7fd0*/  ULDC.64 UR4, c[0x0][0x5c0] ;  /* 0x0001700000047ab9 */ /* 0x000fe20000000a00 */
[-C--:B------:R-:W-:Y:S01]  /*7fe0*/  FMUL R24, R24, R23.reuse ;  /* 0x0000001718187220 */ /* 0x080fe20000400000 */
[-C--:B------:R-:W-:Y:S01]  /*7ff0*/  FMUL R25, R25, R23.reuse ;  /* 0x0000001719197220 */ /* 0x080fe20000400000 */
[----:B------:R-:W-:Y:S01]  /*8000*/  ISETP.GT.AND P3, PT, R4, RZ, P0 ;  /* 0x000000ff0400720c */ /* 0x000fe20000764270 */
[-C--:B------:R-:W-:Y:S01]  /*8010*/  FMUL R26, R26, R23.reuse ;  /* 0x000000171a1a7220 */ /* 0x080fe20000400000 */
[----:B------:R-:W-:Y:S01]  /*8020*/  LEA R2, P4, R172, UR4, 0x1 ;  /* 0x00000004ac027c11 */ /* 0x000fe2000f8808ff */
[-C--:B------:R-:W-:Y:S01]  /*8030*/  FMUL R27, R27, R23.reuse ;  /* 0x000000171b1b7220 */ /* 0x080fe20000400000 */
[----:B------:R-:W-:Y:S01]  /*8040*/  F2FP.BF16.F32.PACK_AB R24, RZ, R24 ;  /* 0x00000018ff18723e */ /* 0x000fe200000010ff */
[-C--:B------:R-:W-:Y:S01]  /*8050*/  FMUL R28, R28, R23.reuse ;  /* 0x000000171c1c7220 */ /* 0x080fe20000400000 */
[----:B------:R-:W-:Y:S01]  /*8060*/  LEA.HI.X R3, R172, UR5, R175, 0x1, P4 ;  /* 0x00000005ac037c11 */ /* 0x000fe2000a0f0caf */
[----:B------:R-:W-:Y:S01]  /*8070*/  FMUL R29, R29, R23 ;  /* 0x000000171d1d7220 */ /* 0x000fe20000400000 */
[----:B------:R-:W-:Y:S01]  /*8080*/  F2FP.BF16.F32.PACK_AB R25, RZ, R25 ;  /* 0x00000019ff19723e */ /* 0x000fe200000010ff */
[-C--:B------:R-:W-:Y:S01]  /*8090*/  FMUL R30, R30, R23.reuse ;  /* 0x000000171e1e7220 */ /* 0x080fe20000400000 */
[C---:B------:R-:W-:Y:S01]  /*80a0*/  SHF.L.U64.HI R11, R10.reuse, 0x4, R11 ;  /* 0x000000040a0b7819 */ /* 0x040fe2000001020b */
[----:B------:R-:W-:Y:S01]  /*80b0*/  @P1 STG.E.U16 desc[UR50][R2.64], R24 ;  /* 0x0000001802001986 */ /* 0x000fe2000c101532 */
[----:B------:R-:W-:Y:S01]  /*80c0*/  LEA R6, P4, R10, R2, 0x4 ;  /* 0x000000020a067211 */ /* 0x000fe200078820ff */
[-C--:B------:R-:W-:Y:S01]  /*80d0*/  FMUL R31, R31, R23.reuse ;  /* 0x000000171f1f7220 */ /* 0x080fe20000400000 */
[----:B------:R-:W-:Y:S01]  /*80e0*/  ISETP.GT.AND P2, PT, R4, 0x8, P2 ;  /* 0x000000080400780c */ /* 0x000fe20001744270 */
[----:B------:R-:W-:Y:S01]  /*80f0*/  @P3 STG.E.U16 desc[UR50][R2.64+0x2], R25 ;  /* 0x0000021902003986 */ /* 0x000fe2000c101532 */
[----:B------:R-:W-:Y:S01]  /*8100*/  ISETP.GT.AND P1, PT, R0, 0x8, PT ;  /* 0x000000080000780c */ /* 0x000fe20003f24270 */
[----:B------:R-:W-:Y:S01]  /*8110*/  IMAD.X R7, R11, 0x1, R3, P4 ;  /* 0x000000010b077824 */ /* 0x000fe200020e0603 */
[----:B------:R-:W-:Y:S01]  /*8120*/  ISETP.GT.AND P3, PT, R4, 0x8, P0 ;  /* 0x000000080400780c */ /* 0x000fe20000764270 */
[-C--:B------:R-:W-:Y:S01]  /*8130*/  FMUL R32, R32, R23.reuse ;  /* 0x0000001720207220 */ /* 0x080fe20000400000 */
[----:B------:R-:W-:Y:S01]  /*8140*/  ISETP.GT.AND P0, PT, R0, 0x9, PT ;  /* 0x000000090000780c */ /* 0x000fe20003f04270 */
[-C--:B------:R-:W-:Y:S01]  /*8150*/  FMUL R33, R33, R23.reuse ;  /* 0x0000001721217220 */ /* 0x080fe20000400000 */
[----:B------:R-:W-:Y:S01]  /*8160*/  ISETP.GT.AND P5, PT, R4, RZ, P1 ;  /* 0x000000ff0400720c */ /* 0x000fe20000fa4270 */
[-C--:B------:R-:W-:Y:S01]  /*8170*/  FMUL R34, R34, R23.reuse ;  /* 0x0000001722227220 */ /* 0x080fe20000400000 */
[----:B------:R-:W-:Y:S01]  /*8180*/  ISETP.GT.AND P4, PT, R4, RZ, P0 ;  /* 0x000000ff0400720c */ /* 0x000fe20000784270 */
[-C--:B------:R-:W-:Y:S01]  /*8190*/  FMUL R35, R35, R23.reuse ;  /* 0x0000001723237220 */ /* 0x080fe20000400000 */
[----:B------:R-:W-:Y:S01]  /*81a0*/  F2FP.BF16.F32.PACK_AB R26, RZ, R26 ;  /* 0x0000001aff1a723e */ /* 0x000fe200000010ff */
[----:B------:R-:W-:Y:S01]  /*81b0*/  FMUL R36, R36, R23 ;  /* 0x0000001724247220 */ /* 0x000fe20000400000 */
[----:B------:R-:W-:Y:S01]  /*81c0*/  F2FP.BF16.F32.PACK_AB R27, RZ, R27 ;  /* 0x0000001bff1b723e */ /* 0x000fe200000010ff */
[----:B------:R-:W-:Y:S01]  /*81d0*/  FMUL R37, R37, R23 ;  /* 0x0000001725257220 */ /* 0x000fe20000400000 */
[----:B------:R-:W-:Y:S01]  /*81e0*/  F2FP.BF16.F32.PACK_AB R28, RZ, R28 ;  /* 0x0000001cff1c723e */ /* 0x000fe200000010ff */
[----:B------:R-:W-:Y:S01]  /*81f0*/  @P2 STG.E.U16 desc[UR50][R6.64], R26 ;  /* 0x0000001a06002986 */ /* 0x000fe2000c101532 */
[----:B------:R-:W-:Y:S01]  /*8200*/  F2FP.BF16.F32.PACK_AB R29, RZ, R29 ;  /* 0x0000001dff1d723e */ /* 0x000fe200000010ff */
[-C--:B------:R-:W-:Y:S01]  /*8210*/  FMUL R38, R38, R23.reuse ;  /* 0x0000001726267220 */ /* 0x080fe20000400000 */
[----:B------:R-:W-:Y:S01]  /*8220*/  ISETP.GT.AND P1, PT, R4, 0x8, P1 ;  /* 0x000000080400780c */ /* 0x000fe20000f24270 */
[----:B------:R-:W-:Y:S01]  /*8230*/  @P3 STG.E.U16 desc[UR50][R6.64+0x2], R27 ;  /* 0x0000021b06003986 */ /* 0x000fe2000c101532 */
[----:B------:R-:W-:Y:S01]  /*8240*/  ISETP.GT.AND P3, PT, R0, 0x10, PT ;  /* 0x000000100000780c */ /* 0x000fe20003f64270 */
[-C--:B------:R-:W-:Y:S01]  /*8250*/  FMUL R39, R39, R23.reuse ;  /* 0x0000001727277220 */ /* 0x080fe20000400000 */
[----:B------:R-:W-:Y:S01]  /*8260*/  ISETP.GT.AND P2, PT, R4, 0x8, P0 ;  /* 0x000000080400780c */ /* 0x000fe20000744270 */
[----:B------:R-:W-:Y:S01]  /*8270*/  @P5 STG.E.U16 desc[UR50][R2.64+0x10], R28 ;  /* 0x0000101c02005986 */ /* 0x000fe2000c101532 */
[----:B------:R-:W-:Y:S01]  /*8280*/  ISETP.GT.AND P0, PT, R0, 0x11, PT ;  /* 0x000000110000780c */ /* 0x000fe20003f04270 */
[-C--:B------:R-:W-:Y:S01]  /*8290*/  FMUL R40, R40, R23.reuse ;  /* 0x0000001728287220 */ /* 0x080fe20000400000 */
[----:B------:R-:W-:Y:S01]  /*82a0*/  F2FP.BF16.F32.PACK_AB R30, RZ, R30 ;  /* 0x0000001eff1e723e */ /* 0x000fe200000010ff */
[----:B------:R-:W-:Y:S01]  /*82b0*/  @P4 STG.E.U16 desc[UR50][R2.64+0x12], R29 ;  /* 0x0000121d02004986 */ /* 0x000fe2000c101532 */
[C---:B------:R-:W-:Y:S01]  /*82c0*/  ISETP.GT.AND P4, PT, R4.reuse, RZ, P3 ;  /* 0x000000ff0400720c */ /* 0x040fe20001f84270 */
[----:B------:R-:W-:Y:S01]  /*82d0*/  FMUL R41, R41, R23 ;  /* 0x0000001729297220 */ /* 0x000fe20000400000 */
[----:B------:R-:W-:Y:S01]  /*82e0*/  ISETP.GT.AND P5, PT, R4, RZ, P0 ;  /* 0x000000ff0400720c */ /* 0x000fe200007a4270 */
[----:B------:R-:W-:Y:S01]  /*82f0*/  @P1 STG.E.U16 desc[UR50][R6.64+0x10], R30 ;  /* 0x0000101e06001986 */ /* 0x000fe2000c101532 */
[----:B------:R-:W-:Y:S01]  /*8300*/  F2FP.BF16.F32.PACK_AB R31, RZ, R31 ;  /* 0x0000001fff1f723e */ /* 0x000fe200000010ff */
[-C--:B------:R-:W-:Y:S01]  /*8310*/  FMUL R42, R42, R23.reuse ;  /* 0x000000172a2a7220 */ /* 0x080fe20000400000 */
[----:B------:R-:W-:Y:S01]  /*8320*/  F2FP.BF16.F32.PACK_AB R32, RZ, R32 ;  /* 0x00000020ff20723e */ /* 0x000fe200000010ff */
[----:B------:R-:W-:Y:S01]  /*8330*/  FMUL R43, R43, R23 ;  /* 0x000000172b2b7220 */ /* 0x000fe20000400000 */
[----:B------:R-:W-:Y:S01]  /*8340*/  ISETP.GT.AND P1, PT, R4, 0x8, P3 ;  /* 0x000000080400780c */ /* 0x000fe20001f24270 */
[----:B------:R-:W-:Y:S01]  /*8350*/  @P2 STG.E.U16 desc[UR50][R6.64+0x12], R31 ;  /* 0x0000121f06002986 */ /* 0x000fe2000c101532 */
[----:B------:R-:W-:Y:S01]  /*8360*/  F2FP.BF16.F32.PACK_AB R33, RZ, R33 ;  /* 0x00000021ff21723e */ /* 0x000fe200000010ff */
[-C--:B------:R-:W-:Y:S01]  /*8370*/  FMUL R44, R44, R23.reuse ;  /* 0x000000172c2c7220 */ /* 0x080fe20000400000 */
[----:B------:R-:W-:Y:S01]  /*8380*/  ISETP.GT.AND P3, PT, R0, 0x18, PT ;  /* 0x000000180000780c */ /* 0x000fe20003f64270 */
[----:B------:R-:W-:Y:S01]  /*8390*/  @P4 STG.E.U16 desc[UR50][R2.64+0x20], R32 ;  /* 0x0000202002004986 */ /* 0x000fe2000c101532 */
[----:B------:R-:W-:Y:S01]  /*83a0*/  ISETP.GT.AND P2, PT, R4, 0x8, P0 ;  /* 0x000000080400780c */ /* 0x000fe20000744270 */
[-C--:B------:R-:W-:Y:S01]  /*83b0*/  FMUL R45, R45, R23.reuse ;  /* 0x000000172d2d7220 */ /* 0x080fe20000400000 */
[----:B------:R-:W-:Y:S01]  /*83c0*/  ISETP.GT.AND P0, PT, R0, 0x19, PT ;  /* 0x000000190000780c */ /* 0x000fe20003f04270 */
[----:B------:R-:W-:Y:S01]  /*83d0*/  @P5 STG.E.U16 desc[UR50][R2.64+0x22], R33 ;  /* 0x0000222102005986 */ /* 0x000fe2000c101532 */
[----:B------:R-:W-:Y:S01]  /*83e0*/  ISETP.GT.AND P4, PT, R4, RZ, P3 ;  /* 0x000000ff0400720c */ /* 0x000fe20001f84270 */
[-C--:B------:R-:W-:Y:S01]  /*83f0*/  FMUL R46, R46, R23.reuse ;  /* 0x000000172e2e7220 */ /* 0x080fe20000400000 */
[----:B------:R-:W-:Y:S01]  /*8400*/  ISETP.GT.AND P5, PT, R4, RZ, P0 ;  /* 0x000000ff0400720c */ /* 0x000fe200007a4270 */
[-C--:B------:R-:W-:Y:S01]  /*8410*/  FMUL R47, R47, R23.reuse ;  /* 0x000000172f2f7220 */ /* 0x080fe20000400000 */
[----:B------:R-:W-:Y:S01]  /*8420*/  F2FP.BF16.F32.PACK_AB R34, RZ, R34 ;  /* 0x00000022ff22723e */ /* 0x000fe200000010ff */
[----:B------:R-:W-:Y:S01]  /*8430*/  FMUL R48, R48, R23 ;  /* 0x0000001730307220 */ /* 0x000fe20000400000 */
[----:B------:R-:W-:Y:S01]  /*8440*/  F2FP.BF16.F32.PACK_AB R35, RZ, R35 ;  /* 0x00000023ff23723e */ /* 0x000fe200000010ff */
[-C--:B------:R-:W-:Y:S01]  /*8450*/  FMUL R49, R49, R23.reuse ;  /* 0x0000001731317220 */ /* 0x080fe20000400000 */
[----:B------:R-:W-:Y:S01]  /*8460*/  F2FP.BF16.F32.PACK_AB R36, RZ, R36 ;  /* 0x00000024ff24723e */ /* 0x000fe200000010ff */
[----:B------:R-:W-:Y:S01]  /*8470*/  @P1 STG.E.U16 desc[UR50][R6.64+0x20], R34 ;  /* 0x0000202206001986 */ /* 0x000fe2000c101532 */
[----:B------:R-:W-:Y:S01]  /*8480*/  ISETP.GT.AND P1, PT, R4, 0x8, P3 ;  /* 0x000000080400780c */ /* 0x000fe20001f24270 */
[----:B------:R-:W-:Y:S01]  /*8490*/  FMUL R50, R50, R23 ;  /* 0x0000001732327220 */ /* 0x000fe20000400000 */
[----:B------:R-:W-:Y:S01]  /*84a0*/  F2FP.BF16.F32.PACK_AB R37, RZ, R37 ;  /* 0x00000025ff25723e */ /* 0x000fe200000010ff */
[----:B------:R-:W-:Y:S01]  /*84b0*/  @P2 STG.E.U16 desc[UR50][R6.64+0x22], R35 ;  /* 0x0000222306002986 */ /* 0x000fe2000c101532 */
[----:B------:R-:W-:Y:S01]  /*84c0*/  ISETP.GT.AND P3, PT, R0, 0x20, PT ;  /* 0x000000200000780c */ /* 0x000fe20003f64270 */
[-C--:B------:R-:W-:Y:S01]  /*84d0*/  FMUL R51, R51, R23.reuse ;  /* 0x0000001733337220 */ /* 0x080fe20000400000 */
[----:B------:R-:W-:Y:S01]  /*84e0*/  ISETP.GT.AND P2, PT, R4, 0x8, P0 ;  /* 0x000000080400780c */ /* 0x000fe20000744270 */
[----:B------:R-:W-:Y:S01]  /*84f0*/  @P4 STG.E.U16 desc[UR50][R2.64+0x30], R36 ;  /* 0x0000302402004986 */ /* 0x000fe2000c101532 */
[----:B------:R-:W-:Y:S01]  /*8500*/  ISETP.GT.AND P0, PT, R0, 0x21, PT ;  /* 0x000000210000780c */ /* 0x000fe20003f04270 */
[-C--:B------:R-:W-:Y:S01]  /*8510*/  FMUL R52, R52, R23.reuse ;  /* 0x0000001734347220 */ /* 0x080fe20000400000 */
[C---:B------:R-:W-:Y:S01]  /*8520*/  ISETP.GT.AND P4, PT, R4.reuse, RZ, P3 ;  /* 0x000000ff0400720c */ /* 0x040fe20001f84270 */
[----:B------:R-:W-:Y:S01]  /*8530*/  @P5 STG.E.U16 desc[UR50][R2.64+0x32], R37 ;  /* 0x0000322502005986 */ /* 0x000fe2000c101532 */
        /* <DEDUP_REMOVED lines=328> */
[----:B------:R-:W-:-:S02]  /*99c0*/  ISETP.GT.AND P1, PT, R4, 0x8, P3 ;  /* 0x000000080400780c */ /* 0x000fc40001f24270 */
[----:B------:R-:W-:Y:S01]  /*99d0*/  F2FP.BF16.F32.PACK_AB R105, RZ, R105 ;  /* 0x00000069ff69723e */ /* 0x000fe200000010ff */
[----:B------:R-:W-:Y:S01]  /*99e0*/  @P2 STG.E.U16 desc[UR50][R6.64+0x132], R103 ;  /* 0x0001326706002986 */ /* 0x000fe2000c101532 */
[----:B------:R-:W-:Y:S02]  /*99f0*/  ISETP.GT.AND P3, PT, R0, 0xa8, PT ;  /* 0x000000a80000780c */ /* 0x000fe40003f64270 */
[----:B------:R-:W-:Y:S01]  /*9a00*/  ISETP.GT.AND P2, PT, R4, 0x8, P0 ;  /* 0x000000080400780c */ /* 0x000fe20000744270 */
[----:B------:R-:W-:Y:S01]  /*9a10*/  @P4 STG.E.U16 desc[UR50][R2.64+0x140], R104 ;  /* 0x0001406802004986 */ /* 0x000fe2000c101532 */
[----:B------:R-:W-:Y:S02]  /*9a20*/  ISETP.GT.AND P0, PT, R0, 0xa9, PT ;  /* 0x000000a90000780c */ /* 0x000fe40003f04270 */
[C---:B------:R-:W-:Y:S01]  /*9a30*/  ISETP.GT.AND P4, PT, R4.reuse, RZ, P3 ;  /* 0x000000ff0400720c */ /* 0x040fe20001f84270 */
[----:B------:R-:W-:Y:S01]  /*9a40*/  @P5 STG.E.U16 desc[UR50][R2.64+0x142], R105 ;  /* 0x0001426902005986 */ /* 0x000fe2000c101532 */
[----:B------:R-:W-:-:S02]  /*9a50*/  ISETP.GT.AND P5, PT, R4, RZ, P0 ;  /* 0x000000ff0400720c */ /* 0x000fc400007a4270 */
[----:B------:R-:W-:Y:S02]  /*9a60*/  F2FP.BF16.F32.PACK_AB R106, RZ, R106 ;  /* 0x0000006aff6a723e */ /* 0x000fe400000010ff */
[----:B------:R-:W-:Y:S02]  /*9a70*/  F2FP.BF16.F32.PACK_AB R107, RZ, R107 ;  /* 0x0000006bff6b723e */ /* 0x000fe400000010ff */
[----:B------:R-:W-:Y:S01]  /*9a80*/  F2FP.BF16.F32.PACK_AB R108, RZ, R108 ;  /* 0x0000006cff6c723e */ /* 0x000fe200000010ff */
[----:B------:R-:W-:Y:S01]  /*9a90*/  @P1 STG.E.U16 desc[UR50][R6.64+0x140], R106 ;  /* 0x0001406a06001986 */ /* 0x000fe2000c101532 */
[----:B------:R-:W-:Y:S02]  /*9aa0*/  ISETP.GT.AND P1, PT, R4, 0x8, P3 ;  /* 0x000000080400780c */ /* 0x000fe40001f24270 */
[----:B------:R-:W-:Y:S01]  /*9ab0*/  F2FP.BF16.F32.PACK_AB R109, RZ, R109 ;  /* 0x0000006dff6d723e */ /* 0x000fe200000010ff */
[----:B------:R-:W-:Y:S01]  /*9ac0*/  @P2 STG.E.U16 desc[UR50][R6.64+0x142], R107 ;  /* 0x0001426b06002986 */ /* 0x000fe2000c101532 */
[----:B------:R-:W-:-:S02]  /*9ad0*/  ISETP.GT.AND P3, PT, R0, 0xb0, PT ;  /* 0x000000b00000780c */ /* 0x000fc40003f64270 */
[----:B------:R-:W-:Y:S01]  /*9ae0*/  ISETP.GT.AND P2, PT, R4, 0x8, P0 ;  /* 0x000000080400780c */ /* 0x000fe20000744270 */
[----:B------:R-:W-:Y:S01]  /*9af0*/  @P4 STG.E.U16 desc[UR50][R2.64+0x150], R108 ;  /* 0x0001506c02004986 */ /* 0x000fe2000c101532 */
[----:B------:R-:W-:Y:S02]  /*9b00*/  ISETP.GT.AND P0, PT, R0, 0xb1, PT ;  /* 0x000000b10000780c */ /* 0x000fe40003f04270 */
[C---:B------:R-:W-:Y:S01]  /*9b10*/  ISETP.GT.AND P4, PT, R4.reuse, RZ, P3 ;  /* 0x000000ff0400720c */ /* 0x040fe20001f84270 */
[----:B------:R-:W-:Y:S01]  /*9b20*/  @P5 STG.E.U16 desc[UR50][R2.64+0x152], R109 ;  /* 0x0001526d02005986 */ /* 0x000fe2000c101532 */
[----:B------:R-:W-:Y:S02]  /*9b30*/  ISETP.GT.AND P5, PT, R4, RZ, P0 ;  /* 0x000000ff0400720c */ /* 0x000fe400007a4270 */
[----:B------:R-:W-:Y:S02]  /*9b40*/  F2FP.BF16.F32.PACK_AB R110, RZ, R110 ;  /* 0x0000006eff6e723e */ /* 0x000fe400000010ff */
[----:B------:R-:W-:-:S02]  /*9b50*/  F2FP.BF16.F32.PACK_AB R111, RZ, R111 ;  /* 0x0000006fff6f723e */ /* 0x000fc400000010ff */
[----:B------:R-:W-:Y:S01]  /*9b60*/  F2FP.BF16.F32.PACK_AB R112, RZ, R112 ;  /* 0x00000070ff70723e */ /* 0x000fe200000010ff */
[----:B------:R-:W-:Y:S01]  /*9b70*/  @P1 STG.E.U16 desc[UR50][R6.64+0x150], R110 ;  /* 0x0001506e06001986 */ /* 0x000fe2000c101532 */
[----:B------:R-:W-:Y:S02]  /*9b80*/  ISETP.GT.AND P1, PT, R4, 0x8, P3 ;  /* 0x000000080400780c */ /* 0x000fe40001f24270 */
[----:B------:R-:W-:Y:S01]  /*9b90*/  F2FP.BF16.F32.PACK_AB R113, RZ, R113 ;  /* 0x00000071ff71723e */ /* 0x000fe200000010ff */
[----:B------:R-:W-:Y:S01]  /*9ba0*/  @P2 STG.E.U16 desc[UR50][R6.64+0x152], R111 ;  /* 0x0001526f06002986 */ /* 0x000fe2000c101532 */
[----:B------:R-:W-:Y:S02]  /*9bb0*/  ISETP.GT.AND P3, PT, R0, 0xb8, PT ;  /* 0x000000b80000780c */ /* 0x000fe40003f64270 */
[----:B------:R-:W-:Y:S01]  /*9bc0*/  ISETP.GT.AND P2, PT, R4, 0x8, P0 ;  /* 0x000000080400780c */ /* 0x000fe20000744270 */
[----:B------:R-:W-:Y:S01]  /*9bd0*/  @P4 STG.E.U16 desc[UR50][R2.64+0x160], R112 ;  /* 0x0001607002004986 */ /* 0x000fe2000c101532 */
[----:B------:R-:W-:-:S02]  /*9be0*/  ISETP.GT.AND P0, PT, R0, 0xb9, PT ;  /* 0x000000b90000780c */ /* 0x000fc40003f04270 */
[C---:B------:R-:W-:Y:S01]  /*9bf0*/  ISETP.GT.AND P4, PT, R4.reuse, RZ, P3 ;  /* 0x000000ff0400720c */ /* 0x040fe20001f84270 */
[----:B------:R-:W-:Y:S01]  /*9c00*/  @P5 STG.E.U16 desc[UR50][R2.64+0x162], R113 ;  /* 0x0001627102005986 */ /* 0x000fe2000c101532 */
[C---:B------:R-:W-:Y:S02]  /*9c10*/  ISETP.GT.AND P5, PT, R4.reuse, RZ, P0 ;  /* 0x000000ff0400720c */ /* 0x040fe400007a4270 */
[----:B------:R-:W-:Y:S02]  /*9c20*/  F2FP.BF16.F32.PACK_AB R114, RZ, R114 ;  /* 0x00000072ff72723e */ /* 0x000fe400000010ff */
[----:B------:R-:W-:Y:S02]  /*9c30*/  F2FP.BF16.F32.PACK_AB R115, RZ, R115 ;  /* 0x00000073ff73723e */ /* 0x000fe400000010ff */
        /* <DEDUP_REMOVED lines=58> */
[C---:B------:R-:W-:Y:S02]  /*9fe0*/  ISETP.GT.AND P1, PT, R4.reuse, 0x8, P2 ;  /* 0x000000080400780c */ /* 0x040fe40001724270 */
[----:B------:R-:W-:Y:S01]  /*9ff0*/  F2FP.BF16.F32.PACK_AB R133, RZ, R133 ;  /* 0x00000085ff85723e */ /* 0x000fe200000010ff */
[----:B------:R-:W-:Y:S01]  /*a000*/  @P0 STG.E.U16 desc[UR50][R6.64+0x1a2], R131 ;  /* 0x0001a28306000986 */ /* 0x000fe2000c101532 */
[----:B------:R-:W-:-:S02]  /*a010*/  ISETP.GT.AND P2, PT, R4, 0x8, P3 ;  /* 0x000000080400780c */ /* 0x000fc40001f44270 */
[C---:B------:R-:W-:Y:S01]  /*a020*/  ISETP.GT.AND P3, PT, R0.reuse, 0xe0, PT ;  /* 0x000000e00000780c */ /* 0x040fe20003f64270 */
        /* <DEDUP_REMOVED lines=9> */
[----:B------:R-:W-:Y:S02]  /*a0c0*/  F2FP.BF16.F32.PACK_AB R137, RZ, R137 ;  /* 0x00000089ff89723e */ /* 0x000fe400000010ff */
[C---:B------:R-:W-:Y:S01]  /*a0d0*/  ISETP.GT.AND P1, PT, R4.reuse, 0x8, P3 ;  /* 0x000000080400780c */ /* 0x040fe20001f24270 */
[----:B------:R-:W-:Y:S01]  /*a0e0*/  @P2 STG.E.U16 desc[UR50][R6.64+0x1b2], R135 ;  /* 0x0001b28706002986 */ /* 0x000fe2000c101532 */
[----:B------:R-:W-:Y:S02]  /*a0f0*/  ISETP.GT.AND P0, PT, R4, 0x8, P0 ;  /* 0x000000080400780c */ /* 0x000fe40000704270 */
[----:B------:R-:W-:Y:S01]  /*a100*/  F2FP.BF16.F32.PACK_AB R138, RZ, R138 ;  /* 0x0000008aff8a723e */ /* 0x000fe200000010ff */
[----:B------:R-:W-:Y:S01]  /*a110*/  @P4 STG.E.U16 desc[UR50][R2.64+0x1c0], R136 ;  /* 0x0001c08802004986 */ /* 0x000fe2000c101532 */
[----:B------:R-:W-:-:S02]  /*a120*/  ISETP.GT.AND P4, PT, R0, 0xe8, PT ;  /* 0x000000e80000780c */ /* 0x000fc40003f84270 */
[----:B------:R-:W-:Y:S01]  /*a130*/  F2FP.BF16.F32.PACK_AB R139, RZ, R139 ;  /* 0x0000008bff8b723e */ /* 0x000fe200000010ff */
[----:B------:R-:W-:Y:S01]  /*a140*/  @P5 STG.E.U16 desc[UR50][R2.64+0x1c2], R137 ;  /* 0x0001c28902005986 */ /* 0x000fe2000c101532 */
[----:B------:R-:W-:Y:S02]  /*a150*/  ISETP.GT.AND P5, PT, R0, 0xe9, PT ;  /* 0x000000e90000780c */ /* 0x000fe40003fa4270 */
[C---:B------:R-:W-:Y:S01]  /*a160*/  ISETP.GT.AND P2, PT, R4.reuse, RZ, P4 ;  /* 0x000000ff0400720c */ /* 0x040fe20002744270 */
[----:B------:R-:W-:Y:S01]  /*a170*/  @P1 STG.E.U16 desc[UR50][R6.64+0x1c0], R138 ;  /* 0x0001c08a06001986 */ /* 0x000fe2000c101532 */
[----:B------:R-:W-:Y:S02]  /*a180*/  ISETP.GT.AND P6, PT, R4, RZ, P5 ;  /* 0x000000ff0400720c */ /* 0x000fe40002fc4270 */
[----:B------:R-:W-:Y:S01]  /*a190*/  F2FP.BF16.F32.PACK_AB R140, RZ, R140 ;  /* 0x0000008cff8c723e */ /* 0x000fe200000010ff */
[----:B------:R-:W-:Y:S01]  /*a1a0*/  @P0 STG.E.U16 desc[UR50][R6.64+0x1c2], R139 ;  /* 0x0001c28b06000986 */ /* 0x000fe2000c101532 */
[----:B------:R-:W-:-:S02]  /*a1b0*/  F2FP.BF16.F32.PACK_AB R141, RZ, R141 ;  /* 0x0000008dff8d723e */ /* 0x000fc400000010ff */
[----:B------:R-:W-:Y:S02]  /*a1c0*/  ISETP.GT.AND P4, PT, R4, 0x8, P4 ;  /* 0x000000080400780c */ /* 0x000fe40002784270 */
[C---:B------:R-:W-:Y:S02]  /*a1d0*/  ISETP.GT.AND P3, PT, R0.reuse, 0xf0, PT ;  /* 0x000000f00000780c */ /* 0x040fe40003f64270 */
[----:B------:R-:W-:Y:S01]  /*a1e0*/  F2FP.BF16.F32.PACK_AB R142, RZ, R142 ;  /* 0x0000008eff8e723e */ /* 0x000fe200000010ff */
[----:B------:R-:W-:Y:S01]  /*a1f0*/  @P2 STG.E.U16 desc[UR50][R2.64+0x1d0], R140 ;  /* 0x0001d08c02002986 */ /* 0x000fe2000c101532 */
[----:B------:R-:W-:Y:S02]  /*a200*/  ISETP.GT.AND P2, PT, R0, 0xf1, PT ;  /* 0x000000f10000780c */ /* 0x000fe40003f44270 */
[----:B------:R-:W-:Y:S01]  /*a210*/  F2FP.BF16.F32.PACK_AB R143, RZ, R143 ;  /* 0x0000008fff8f723e */ /* 0x000fe200000010ff */
[----:B------:R-:W-:Y:S01]  /*a220*/  @P6 STG.E.U16 desc[UR50][R2.64+0x1d2], R141 ;  /* 0x0001d28d02006986 */ /* 0x000fe2000c101532 */
[----:B------:R-:W-:-:S02]  /*a230*/  ISETP.GT.AND P6, PT, R4, 0x8, P5 ;  /* 0x000000080400780c */ /* 0x000fc40002fc4270 */
[C---:B------:R-:W-:Y:S01]  /*a240*/  ISETP.GT.AND P5, PT, R4.reuse, RZ, P3 ;  /* 0x000000ff0400720c */ /* 0x040fe20001fa4270 */
[----:B------:R-:W-:Y:S01]  /*a250*/  @P4 STG.E.U16 desc[UR50][R6.64+0x1d0], R142 ;  /* 0x0001d08e06004986 */ /* 0x000fe2000c101532 */
[C---:B------:R-:W-:Y:S02]  /*a260*/  ISETP.GT.AND P3, PT, R4.reuse, 0x8, P3 ;  /* 0x000000080400780c */ /* 0x040fe40001f64270 */
[C---:B------:R-:W-:Y:S02]  /*a270*/  ISETP.GT.AND P4, PT, R4.reuse, RZ, P2 ;  /* 0x000000ff0400720c */ /* 0x040fe40001784270 */
[----:B------:R-:W-:Y:S02]  /*a280*/  F2FP.BF16.F32.PACK_AB R144, RZ, R144 ;  /* 0x00000090ff90723e */ /* 0x000fe400000010ff */
[----:B------:R-:W-:Y:S02]  /*a290*/  ISETP.GT.AND P2, PT, R4, 0x8, P2 ;  /* 0x000000080400780c */ /* 0x000fe40001744270 */
[C---:B------:R-:W-:Y:S01]  /*a2a0*/  ISETP.GT.AND P0, PT, R0.reuse, 0xf9, PT ;  /* 0x000000f90000780c */ /* 0x040fe20003f04270 */
[----:B------:R-:W-:Y:S01]  /*a2b0*/  @P6 STG.E.U16 desc[UR50][R6.64+0x1d2], R143 ;  /* 0x0001d28f06006986 */ /* 0x000fe2000c101532 */
[----:B------:R-:W-:-:S02]  /*a2c0*/  ISETP.GT.AND P1, PT, R0, 0xf8, PT ;  /* 0x000000f80000780c */ /* 0x000fc40003f24270 */
[----:B------:R-:W-:Y:S01]  /*a2d0*/  F2FP.BF16.F32.PACK_AB R145, RZ, R145 ;  /* 0x00000091ff91723e */ /* 0x000fe200000010ff */
[----:B------:R-:W-:Y:S01]  /*a2e0*/  @P5 STG.E.U16 desc[UR50][R2.64+0x1e0], R144 ;  /* 0x0001e09002005986 */ /* 0x000fe2000c101532 */
[C---:B------:R-:W-:Y:S01]  /*a2f0*/  ISETP.GT.AND P6, PT, R4.reuse, RZ, P1 ;  /* 0x000000ff0400720c */ /* 0x040fe20000fc4270 */
[----:B------:R-:W-:Y:S01]  /*a300*/  @P3 IMAD.MOV.U32 R5, RZ, RZ, R7 ;  /* 0x000000ffff053224 */ /* 0x000fe200078e0007 */
[C---:B------:R-:W-:Y:S01]  /*a310*/  ISETP.GT.AND P5, PT, R4.reuse, RZ, P0 ;  /* 0x000000ff0400720c */ /* 0x040fe200007a4270 */
[----:B------:R-:W-:Y:S01]  /*a320*/  @P4 STG.E.U16 desc[UR50][R2.64+0x1e2], R145 ;  /* 0x0001e29102004986 */ /* 0x000fe2000c101532 */
[C---:B------:R-:W-:Y:S02]  /*a330*/  ISETP.GT.AND P1, PT, R4.reuse, 0x8, P1 ;  /* 0x000000080400780c */ /* 0x040fe40000f24270 */
[----:B------:R-:W-:Y:S01]  /*a340*/  ISETP.GT.AND P0, PT, R4, 0x8, P0 ;  /* 0x000000080400780c */ /* 0x000fe20000704270 */
[----:B------:R-:W-:Y:S01]  /*a350*/  @P3 IMAD.MOV.U32 R4, RZ, RZ, R6 ;  /* 0x000000ffff043224 */ /* 0x000fe200078e0006 */
[----:B------:R-:W-:-:S02]  /*a360*/  F2FP.BF16.F32.PACK_AB R146, RZ, R146 ;  /* 0x00000092ff92723e */ /* 0x000fc400000010ff */
[----:B------:R-:W-:Y:S02]  /*a370*/  F2FP.BF16.F32.PACK_AB R147, RZ, R147 ;  /* 0x00000093ff93723e */ /* 0x000fe400000010ff */
[----:B------:R-:W-:Y:S01]  /*a380*/  F2FP.BF16.F32.PACK_AB R148, RZ, R148 ;  /* 0x00000094ff94723e */ /* 0x000fe200000010ff */
[----:B------:R0:W-:Y:S01]  /*a390*/  @P3 STG.E.U16 desc[UR50][R4.64+0x1e0], R146 ;  /* 0x0001e09204003986 */ /* 0x0001e2000c101532 */
[----:B------:R-:W-:Y:S02]  /*a3a0*/  F2FP.BF16.F32.PACK_AB R149, RZ, R149 ;  /* 0x00000095ff95723e */ /* 0x000fe400000010ff */
[----:B------:R-:W-:Y:S02]  /*a3b0*/  F2FP.BF16.F32.PACK_AB R150, RZ, R150 ;  /* 0x00000096ff96723e */ /* 0x000fe400000010ff */
[----:B------:R-:W-:Y:S01]  /*a3c0*/  F2FP.BF16.F32.PACK_AB R151, RZ, R151 ;  /* 0x00000097ff97723e */ /* 0x000fe200000010ff */
[----:B0-----:R-:W-:Y:S02]  /*a3d0*/  @P2 IMAD.MOV.U32 R4, RZ, RZ, R6 ;  /* 0x000000ffff042224 */ /* 0x001fe400078e0006 */
[----:B------:R-:W-:-:S05]  /*a3e0*/  @P2 IMAD.MOV.U32 R5, RZ, RZ, R7 ;  /* 0x000000ffff052224 */ /* 0x000fca00078e0007 */
[----:B------:R-:W-:Y:S04]  /*a3f0*/  @P2 STG.E.U16 desc[UR50][R4.64+0x1e2], R147 ;  /* 0x0001e29304002986 */ /* 0x000fe8000c101532 */
[----:B------:R-:W-:Y:S04]  /*a400*/  @P6 STG.E.U16 desc[UR50][R2.64+0x1f0], R148 ;  /* 0x0001f09402006986 */ /* 0x000fe8000c101532 */
[----:B------:R0:W-:Y:S02]  /*a410*/  @P5 STG.E.U16 desc[UR50][R2.64+0x1f2], R149 ;  /* 0x0001f29502005986 */ /* 0x0001e4000c101532 */
[----:B0-----:R-:W-:-:S02]  /*a420*/  @P1 IMAD.MOV.U32 R2, RZ, RZ, R6 ;  /* 0x000000ffff021224 */ /* 0x001fc400078e0006 */
[----:B------:R-:W-:-:S05]  /*a430*/  @P1 IMAD.MOV.U32 R3, RZ, RZ, R7 ;  /* 0x000000ffff031224 */ /* 0x000fca00078e0007 */
[----:B------:R0:W-:Y:S04]  /*a440*/  @P1 STG.E.U16 desc[UR50][R2.64+0x1f0], R150 ;  /* 0x0001f09602001986 */ /* 0x0001e8000c101532 */
[----:B------:R0:W-:Y:S02]  /*a450*/  @P0 STG.E.U16 desc[UR50][R6.64+0x1f2], R151 ;  /* 0x0001f29706000986 */ /* 0x0001e4000c101532 */
.L_x_289:
[----:B------:R-:W-:Y:S05]  /*a460*/  BSYNC B0 ;  /* 0x0000000000007941 */ /* 0x000fea0003800000 */
.L_x_35:
[----:B0-----:R-:W-:Y:S01]  /*a470*/  IMAD.U32 R2, RZ, RZ, UR38 ;  /* 0x00000026ff027e24 */ /* 0x001fe2000f8e00ff */
[----:B------:R-:W-:Y:S01]  /*a480*/  ULDC.64 UR4, c[0x0][0x650] ;  /* 0x0001940000047ab9 */ /* 0x000fe20000000a00 */
[----:B------:R-:W-:Y:S01]  /*a490*/  IMAD.U32 R0, RZ, RZ, UR41 ;  /* 0x00000029ff007e24 */ /* 0x000fe2000f8e00ff */
[----:B------:R0:W-:Y:S01]  /*a4a0*/  SYNCS.ARRIVE.TRANS64.A1T0 RZ, [R160+UR47], RZ ;  /* 0x000000ffa0ff79a7 */ /* 0x0001e2000810002f */
[----:B------:R-:W-:Y:S01]  /*a4b0*/  IMAD.U32 R3, RZ, RZ, UR39 ;  /* 0x00000027ff037e24 */ /* 0x000fe2000f8e00ff */
[C---:B------:R-:W-:Y:S01]  /*a4c0*/  LEA R16, P0, R2.reuse, R16, 0x1 ;  /* 0x0000001002107211 */ /* 0x040fe200078008ff */
[----:B-----5:R-:W-:Y:S02]  /*a4d0*/  IMAD.MOV.U32 R18, RZ, RZ, -0x1 ;  /* 0xffffffffff127424 */ /* 0x020fe400078e00ff */
[----:B------:R-:W-:Y:S01]  /*a4e0*/  IMAD.MOV.U32 R19, RZ, RZ, -0x1 ;  /* 0xffffffffff137424 */ /* 0x000fe200078e00ff */
[----:B------:R-:W-:Y:S01]  /*a4f0*/  LEA.HI.X R17, R2, R17, R0, 0x1, P0 ;  /* 0x0000001102117211 */ /* 0x000fe200000f0c00 */
[----:B------:R-:W-:Y:S01]  /*a500*/  IMAD.MOV.U32 R2, RZ, RZ, -0x1 ;  /* 0xffffffffff027424 */ /* 0x000fe200078e00ff */
[----:B------:R-:W-:-:S02]  /*a510*/  ISETP.GE.U32.AND P0, PT, R16, UR4, PT ;  /* 0x0000000410007c0c */ /* 0x000fc4000bf06070 */
[----:B------:R-:W-:Y:S02]  /*a520*/  PRMT R0, RZ, 0x7610, R0 ;  /* 0x00007610ff007816 */ /* 0x000fe40000000000 */
[----:B------:R-:W-:-:S13]  /*a530*/  ISETP.GE.U32.AND.EX P0, PT, R17, UR5, PT, P0 ;  /* 0x0000000511007c0c */ /* 0x000fda000bf06100 */
[----:B0-----:R-:W-:Y:S05]  /*a540*/  @P0 BRA `(.L_x_290) ;  /* 0x00000004008c0947 */ /* 0x001fea0003800000 */
[----:B------:R-:W0:Y:S01]  /*a550*/  S2UR UR7, SR_CTAID.X ;  /* 0x00000000000779c3 */ /* 0x000e220000002500 */
[----:B------:R-:W-:Y:S01]  /*a560*/  ULDC.64 UR4, c[0x0][0x628] ;  /* 0x00018a0000047ab9 */ /* 0x000fe20000000a00 */
[----:B------:R-:W-:Y:S01]  /*a570*/  ULDC UR6, c[0x0][0x150] ;  /* 0x0000540000067ab9 */ /* 0x000fe20000000800 */
[----:B------:R-:W-:Y:S01]  /*a580*/  ISETP.NE.U32.AND P0, PT, RZ, UR4, PT ;  /* 0x00000004ff007c0c */ /* 0x000fe2000bf05070 */
[----:B------:R-:W-:Y:S01]  /*a590*/  ULDC UR15, c[0x0][0x630] ;  /* 0x00018c00000f7ab9 */ /* 0x000fe20000000800 */
[C---:B------:R-:W-:Y:S01]  /*a5a0*/  R2UR UR16, R16.reuse ;  /* 0x00000000101072ca */ /* 0x040fe200000e0000 */
[----:B------:R-:W-:Y:S01]  /*a5b0*/  ULDC UR18, c[0x0][0x154] ;  /* 0x0000550000127ab9 */ /* 0x000fe20000000800 */
[----:B------:R-:W-:Y:S01]  /*a5c0*/  ISETP.NE.AND.EX P0, PT, RZ, UR5, PT, P0 ;  /* 0x00000005ff007c0c */ /* 0x000fe2000bf05300 */
[----:B------:R-:W1:Y:S01]  /*a5d0*/  S2UR UR19, SR_CTAID.Y ;  /* 0x00000000001379c3 */ /* 0x000e620000002600 */
[----:B------:R-:W-:Y:S02]  /*a5e0*/  R2UR UR17, R17 ;  /* 0x00000000111172ca */ /* 0x000fe400000e0000 */
[----:B------:R-:W-:-:S02]  /*a5f0*/  R2UR UR12, R16 ;  /* 0x00000000100c72ca */ /* 0x000fc400000e0000 */
[----:B------:R-:W-:Y:S02]  /*a600*/  R2UR UR13, R17 ;  /* 0x00000000110d72ca */ /* 0x000fe400000e0000 */
[----:B0-----:R-:W-:-:S05]  /*a610*/  I2FP.F32.U32 R0, UR7 ;  /* 0x0000000700007c45 */ /* 0x001fca0008201000 */
[----:B------:R-:W-:-:S04]  /*a620*/  FMUL R0, R0, UR6 ;  /* 0x0000000600007c20 */ /* 0x000fc80008400000 */
[----:B------:R0:W0:Y:S01]  /*a630*/  F2I.U32.TRUNC.NTZ R2, R0 ;  /* 0x0000000000027305 */ /* 0x000022000020f000 */
[----:B-1----:R-:W-:Y:S05]  /*a640*/  @!P0 BRA `(.L_x_291) ;  /* 0x0000000000308947 */ /* 0x002fea0003800000 */
        /* <DEDUP_REMOVED lines=12> */
.L_x_291:
[----:B------:R-:W-:Y:S01]  /*a710*/  USHF.R.U64 UR6, UR12, UR15, UR13 ;  /* 0x0000000f0c067299 */ /* 0x000fe2000800120d */
[----:B0-----:R-:W-:Y:S01]  /*a720*/  I2FP.F32.U32 R0, UR19 ;  /* 0x0000001300007c45 */ /* 0x001fe20008201000 */
[----:B------:R-:W-:Y:S01]  /*a730*/  USHF.R.U32.HI UR4, URZ, UR15, UR13 ;  /* 0x0000000f3f047299 */ /* 0x000fe2000801160d */
[----:B------:R-:W-:Y:S01]  /*a740*/  R2UR UR14, R2 ;  /* 0x00000000020e72ca */ /* 0x000fe200000e0000 */
[----:B------:R-:W-:Y:S02]  /*a750*/  UIADD3 UR9, UP0, URZ, -UR6, URZ ;  /* 0x800000063f097290 */ /* 0x000fe4000ff1e03f */
[----:B------:R-:W-:Y:S01]  /*a760*/  FMUL R0, R0, UR18 ;  /* 0x0000001200007c20 */ /* 0x000fe20008400000 */
[----:B------:R-:W-:Y:S01]  /*a770*/  ULDC.64 UR12, c[0x0][0x620] ;  /* 0x00018800000c7ab9 */ /* 0x000fe20000000a00 */
[----:B------:R-:W-:Y:S01]  /*a780*/  UIADD3.X UR4, URZ, ~UR4, URZ, UP0, !UPT ;  /* 0x800000043f047290 */ /* 0x000fe200087fe43f */
[----:B------:R-:W-:Y:S01]  /*a790*/  UMOV UR10, UR16 ;  /* 0x00000010000a7c82 */ /* 0x000fe20008000000 */
[----:B------:R-:W-:-:S02]  /*a7a0*/  UMOV UR11, UR17 ;  /* 0x00000011000b7c82 */ /* 0x000fc40008000000 */
[----:B------:R-:W0:Y:S01]  /*a7b0*/  F2I.U32.TRUNC.NTZ R0, R0 ;  /* 0x0000000000007305 */ /* 0x000e22000020f000 */
[----:B------:R-:W-:Y:S02]  /*a7c0*/  UIMAD UR4, UR4, UR12, URZ ;  /* 0x0000000c040472a4 */ /* 0x000fe4000f8e023f */
[----:B------:R-:W-:Y:S02]  /*a7d0*/  UIMAD.WIDE.U32 UR10, UR9, UR12, UR10 ;  /* 0x0000000c090a72a5 */ /* 0x000fe4000f8e000a */
[----:B------:R-:W-:Y:S01]  /*a7e0*/  UIMAD UR9, UR9, UR13, UR4 ;  /* 0x0000000d090972a4 */ /* 0x000fe2000f8e0204 */
[----:B------:R-:W-:Y:S01]  /*a7f0*/  ULDC UR22, c[0x0][0x658] ;  /* 0x0001960000167ab9 */ /* 0x000fe20000000800 */
[----:B------:R-:W-:Y:S02]  /*a800*/  UMOV UR12, 0xffffffff ;  /* 0xffffffff000c7882 */ /* 0x000fe40000000000 */
[----:B------:R-:W-:Y:S01]  /*a810*/  UIADD3 UR11, UR11, UR9, URZ ;  /* 0x000000090b0b7290 */ /* 0x000fe2000fffe03f */
[----:B------:R-:W-:Y:S01]  /*a820*/  ULDC UR13, c[0x0][0x618] ;  /* 0x00018600000d7ab9 */ /* 0x000fe20000000800 */
[----:B------:R-:W-:Y:S01]  /*a830*/  ULDC.64 UR4, c[0x0][0x640] ;  /* 0x0001900000047ab9 */ /* 0x000fe20000000a00 */
[----:B------:R-:W-:Y:S01]  /*a840*/  USHF.L.U32 UR18, UR12, UR22, URZ ;  /* 0x000000160c127299 */ /* 0x000fe2000800063f */
[----:B------:R-:W-:Y:S01]  /*a850*/  ISETP.NE.U32.AND P0, PT, RZ, UR4, PT ;  /* 0x00000004ff007c0c */ /* 0x000fe2000bf05070 */
[----:B------:R-:W-:Y:S01]  /*a860*/  USHF.R.U64 UR12, UR10, UR13, UR11 ;  /* 0x0000000d0a0c7299 */ /* 0x000fe2000800120b */
[----:B0-----:R-:W-:Y:S01]  /*a870*/  R2UR UR16, R0 ;  /* 0x00000000001072ca */ /* 0x001fe200000e0000 */
[----:B------:R-:W-:Y:S01]  /*a880*/  USHF.R.U32.HI UR10, URZ, UR13, UR11 ;  /* 0x0000000d3f0a7299 */ /* 0x000fe2000801160b */
[----:B------:R-:W-:Y:S01]  /*a890*/  ISETP.NE.AND.EX P0, PT, RZ, UR5, PT, P0 ;  /* 0x00000005ff007c0c */ /* 0x000fe2000bf05300 */
[----:B------:R-:W-:Y:S01]  /*a8a0*/  ULDC UR17, c[0x0][0x608] ;  /* 0x0001820000117ab9 */ /* 0x000fe20000000800 */
[----:B------:R-:W-:-:S02]  /*a8b0*/  ULOP3.LUT UR23, URZ, UR18, URZ, 0x33, !UPT ;  /* 0x000000123f177292 */ /* 0x000fc4000f8e333f */
[----:B------:R-:W-:Y:S02]  /*a8c0*/  USHF.R.U64 UR18, UR12, UR17, UR10 ;  /* 0x000000110c127299 */ /* 0x000fe4000800120a */
[----:B------:R-:W-:Y:S01]  /*a8d0*/  USHF.R.U32.HI UR10, URZ, UR17, UR10 ;  /* 0x000000113f0a7299 */ /* 0x000fe2000801160a */
[----:B------:R-:W-:Y:S01]  /*a8e0*/  UMOV UR20, 0x1 ;  /* 0x0000000100147882 */ /* 0x000fe20000000000 */
[----:B------:R-:W-:Y:S02]  /*a8f0*/  UIADD3 UR14, -UR14, URZ, URZ ;  /* 0x0000003f0e0e7290 */ /* 0x000fe4000fffe13f */
[----:B------:R-:W-:Y:S02]  /*a900*/  USHF.L.U32 UR13, UR20, UR22, URZ ;  /* 0x00000016140d7299 */ /* 0x000fe4000800063f */
[----:B------:R-:W-:Y:S01]  /*a910*/  USHF.R.U64 UR20, UR18, UR22, UR10 ;  /* 0x0000001612147299 */ /* 0x000fe2000800120a */
[----:B------:R-:W-:Y:S01]  /*a920*/  ULDC UR15, c[0x0][0x144] ;  /* 0x00005100000f7ab9 */ /* 0x000fe20000000800 */
[----:B------:R-:W-:Y:S01]  /*a930*/  ULDC UR8, c[0x0][0x600] ;  /* 0x0001800000087ab9 */ /* 0x000fe20000000800 */
[----:B------:R-:W-:-:S02]  /*a940*/  UIADD3 UR21, -UR16, URZ, URZ ;  /* 0x0000003f10157290 */ /* 0x000fc4000fffe13f */
[----:B------:R-:W-:Y:S02]  /*a950*/  USHF.R.U32.HI UR17, URZ, UR22, UR10 ;  /* 0x000000163f117299 */ /* 0x000fe4000801160a */
[----:B------:R-:W-:Y:S02]  /*a960*/  UIADD3 UR9, UR8, -0x1, URZ ;  /* 0xffffffff08097890 */ /* 0x000fe4000fffe03f */
[----:B------:R-:W-:Y:S01]  /*a970*/  UIMAD UR22, UR15, UR14, UR7 ;  /* 0x0000000e0f1672a4 */ /* 0x000fe2000f8e0207 */
[----:B------:R-:W-:Y:S01]  /*a980*/  ULDC UR26, c[0x0][0x148] ;  /* 0x00005200001a7ab9 */ /* 0x000fe20000000800 */
[----:B------:R-:W-:Y:S01]  /*a990*/  ULDC UR24, c[0x0][0x648] ;  /* 0x0001920000187ab9 */ /* 0x000fe20000000800 */
[----:B------:R-:W-:Y:S01]  /*a9a0*/  ULDC UR25, c[0x0][0x638] ;  /* 0x00018e0000197ab9 */ /* 0x000fe20000000800 */
        /* <DEDUP_REMOVED lines=12> */
.L_x_292:
[----:B------:R-:W-:Y:S01]  /*aa70*/  UISETP.NE.AND UP0, UPT, UR40, URZ, UPT ;  /* 0x0000003f2800728c */ /* 0x000fe2000bf05270 */
[----:B------:R-:W-:Y:S01]  /*aa80*/  IMAD.MOV.U32 R0, RZ, RZ, 0x1 ;  /* 0x00000001ff007424 */ /* 0x000fe200078e00ff */
[----:B------:R-:W-:Y:S01]  /*aa90*/  USHF.R.U64 UR4, UR16, UR24, UR17 ;  /* 0x0000001810047299 */ /* 0x000fe20008001211 */
[----:B------:R-:W-:Y:S01]  /*aaa0*/  IMAD.U32 R19, RZ, RZ, UR6 ;  /* 0x00000006ff137e24 */ /* 0x000fe2000f8e00ff */
[----:B------:R-:W-:Y:S02]  /*aab0*/  ULOP3.LUT UR18, UR18, UR23, URZ, 0xc0, !UPT ;  /* 0x0000001712127292 */ /* 0x000fe4000f8ec03f */
[----:B------:R-:W-:Y:S02]  /*aac0*/  UIADD3 UR5, -UR4, URZ, URZ ;  /* 0x0000003f04057290 */ /* 0x000fe4000fffe13f */
[----:B------:R-:W-:Y:S02]  /*aad0*/  ULOP3.LUT UR9, UR12, UR9, URZ, 0xc0, !UPT ;  /* 0x000000090c097292 */ /* 0x000fe4000f8ec03f */
[----:B------:R-:W-:-:S02]  /*aae0*/  UIMAD UR4, UR13, UR4, UR18 ;  /* 0x000000040d0472a4 */ /* 0x000fc4000f8e0212 */
[----:B------:R-:W-:Y:S02]  /*aaf0*/  @UP0 UIMAD UR22, UR26, UR21, UR19 ;  /* 0x000000151a1602a4 */ /* 0x000fe4000f8e0213 */
[----:B------:R-:W-:Y:S01]  /*ab00*/  UIMAD UR5, UR5, UR25, UR20 ;  /* 0x00000019050572a4 */ /* 0x000fe2000f8e0214 */
[----:B------:R-:W-:Y:S02]  /*ab10*/  ULDC UR7, c[0x0][0x610] ;  /* 0x0001840000077ab9 */ /* 0x000fe40000000800 */
[----:B------:R-:W-:Y:S02]  /*ab20*/  UIMAD UR4, UR4, UR7, UR22 ;  /* 0x00000007040472a4 */ /* 0x000fe4000f8e0216 */
[----:B------:R-:W-:-:S04]  /*ab30*/  UIMAD UR5, UR5, UR8, UR9 ;  /* 0x00000008050572a4 */ /* 0x000fc8000f8e0209 */
[----:B------:R-:W-:Y:S02]  /*ab40*/  USEL UR7, UR5, UR4, !UP0 ;  /* 0x0000000405077287 */ /* 0x000fe4000c000000 */
[----:B------:R-:W-:-:S04]  /*ab50*/  USEL UR4, UR4, UR5, !UP0 ;  /* 0x0000000504047287 */ /* 0x000fc8000c000000 */
[----:B------:R-:W-:Y:S02]  /*ab60*/  IMAD.U32 R2, RZ, RZ, UR7 ;  /* 0x00000007ff027e24 */ /* 0x000fe4000f8e00ff */
[----:B------:R-:W-:-:S07]  /*ab70*/  IMAD.U32 R18, RZ, RZ, UR4 ;  /* 0x00000004ff127e24 */ /* 0x000fce000f8e00ff */
.L_x_290:
[----:B------:R-:W-:Y:S02]  /*ab80*/  LOP3.LUT P0, RZ, R0, 0xff, RZ, 0xc0, !PT ;  /* 0x000000ff00ff7812 */ /* 0x000fe4000780c0ff */
[----:B------:R-:W-:-:S11]  /*ab90*/  LOP3.LUT R170, R170, 0x1, RZ, 0x3c, !PT ;  /* 0x00000001aaaa7812 */ /* 0x000fd600078e3cff */
[----:B------:R-:W-:Y:S05]  /*aba0*/  @P0 BRA `(.L_x_293) ;  /* 0xffffff6800f80947 */ /* 0x000fea000383ffff */
[----:B------:R-:W-:Y:S05]  /*abb0*/  EXIT ;  /* 0x000000000000794d */ /* 0x000fea0003800000 */
.L_x_16:
[----:B------:R-:W-:-:S08]  /*abc0*/  ISETP.NE.AND P0, PT, RZ, UR6, PT ;  /* 0x00000006ff007c0c */ /* 0x000fd0000bf05270 */
[----:B-----5:R-:W0:-:S00]  /*abd0*/  USETMAXREG.DEALLOC.CTAPOOL 0x28 ;  /* 0x00000028000079c8 */ /* 0x020e0000080e0500 */
[----:B------:R-:W-:Y:S05]  /*abe0*/  @P0 EXIT ;  /* 0x000000000000094d */ /* 0x000fea0003800000 */
[----:B0-----:R-:W-:Y:S01]  /*abf0*/  LOP3.LUT P0, RZ, R0, 0xff, RZ, 0xc0, !PT ;  /* 0x000000ff00ff7812 */ /* 0x001fe2000780c0ff */
[----:B------:R-:W-:Y:S02]  /*ac00*/  IMAD.MOV.U32 R0, RZ, RZ, 0x1 ;  /* 0x00000001ff007424 */ /* 0x000fe400078e00ff */
[----:B------:R-:W-:-:S10]  /*ac10*/  IMAD.MOV.U32 R8, RZ, RZ, RZ ;  /* 0x000000ffff087224 */ /* 0x000fd400078e00ff */
[----:B------:R-:W-:Y:S05]  /*ac20*/  @!P0 BRA `(.L_x_294) ;  /* 0x0000000c00608947 */ /* 0x000fea0003800000 */
[----:B------:R-:W0:Y:S01]  /*ac30*/  S2R R9, SR_CgaCtaId ;  /* 0x0000000000097919 */ /* 0x000e220000008800 */
[----:B------:R-:W-:Y:S01]  /*ac40*/  LOP3.LUT P0, RZ, R3, 0x1f, RZ, 0xc0, !PT ;  /* 0x0000001f03ff7812 */ /* 0x000fe2000780c0ff */
[----:B------:R-:W-:Y:S01]  /*ac50*/  ULDC UR5, c[0x0][0x658] ;  /* 0x0001960000057ab9 */ /* 0x000fe20000000800 */
[----:B------:R-:W-:Y:S01]  /*ac60*/  UMOV UR6, 0xffffffff ;  /* 0xffffffff00067882 */ /* 0x000fe20000000000 */
[----:B------:R-:W-:Y:S01]  /*ac70*/  BSSY B0, `(.L_x_294) ;  /* 0x00000d3000007945 */ /* 0x000fe20003800000 */
[----:B------:R-:W-:Y:S01]  /*ac80*/  USHF.L.U32 UR6, UR6, UR5, URZ ;  /* 0x0000000506067299 */ /* 0x000fe2000800063f */
[C---:B------:R-:W-:Y:S01]  /*ac90*/  ISETP.NE.AND P3, PT, R4.reuse, RZ, PT ;  /* 0x000000ff0400720c */ /* 0x040fe20003f65270 */
[----:B------:R-:W-:Y:S01]  /*aca0*/  IMAD.MOV.U32 R10, RZ, RZ, 0x1 ;  /* 0x00000001ff0a7424 */ /* 0x000fe200078e00ff */
[----:B------:R-:W-:Y:S01]  /*acb0*/  ISETP.NE.OR P0, PT, R4, RZ, !P0 ;  /* 0x000000ff0400720c */ /* 0x000fe20004705670 */
[----:B------:R-:W-:Y:S01]  /*acc0*/  IMAD.MOV.U32 R0, RZ, RZ, 0x1 ;  /* 0x00000001ff007424 */ /* 0x000fe200078e00ff */
[----:B------:R-:W-:Y:S01]  /*acd0*/  ULDC UR4, c[0x0][0x600] ;  /* 0x0001800000047ab9 */ /* 0x000fe20000000800 */
[----:B------:R-:W-:Y:S01]  /*ace0*/  IMAD.MOV.U32 R8, RZ, RZ, RZ ;  /* 0x000000ffff087224 */ /* 0x000fe200078e00ff */
[----:B------:R-:W-:Y:S01]  /*acf0*/  UMOV UR7, 0x1 ;  /* 0x0000000100077882 */ /* 0x000fe20000000000 */
[----:B------:R-:W-:-:S02]  /*ad00*/  UIADD3 UR21, UR37, 0x1, URZ ;  /* 0x0000000125157890 */ /* 0x000fc4000fffe03f */
[----:B------:R-:W-:Y:S02]  /*ad10*/  ULOP3.LUT UR13, UR42, 0x2, URZ, 0xfc, !UPT ;  /* 0x000000022a0d7892 */ /* 0x000fe4000f8efc3f */
[----:B------:R-:W-:Y:S02]  /*ad20*/  UIADD3 UR4, UR4, -0x1, URZ ;  /* 0xffffffff04047890 */ /* 0x000fe4000fffe03f */
[----:B------:R-:W-:Y:S02]  /*ad30*/  USHF.L.U32 UR5, UR7, UR5, URZ ;  /* 0x0000000507057299 */ /* 0x000fe4000800063f */
[----:B------:R-:W-:Y:S01]  /*ad40*/  ULOP3.LUT UR6, URZ, UR6, URZ, 0x33, !UPT ;  /* 0x000000063f067292 */ /* 0x000fe2000f8e333f */
[----:B------:R-:W-:Y:S01]  /*ad50*/  ULDC.64 UR30, c[0x0][0x198] ;  /* 0x00006600001e7ab9 */ /* 0x000fe20000000a00 */
[C---:B0-----:R-:W-:Y:S02]  /*ad60*/  IMAD.SHL.U32 R11, R9.reuse, 0x80, RZ ;  /* 0x00000080090b7824 */ /* 0x041fe400078e00ff */
[----:B------:R-:W-:-:S03]  /*ad70*/  IMAD.SHL.U32 R9, R9, 0x2000, RZ ;  /* 0x0000200009097824 */ /* 0x000fc600078e00ff */
[----:B------:R-:W-:Y:S02]  /*ad80*/  LOP3.LUT R11, R11, 0x80, RZ, 0xc0, !PT ;  /* 0x000000800b0b7812 */ /* 0x000fe400078ec0ff */
[----:B------:R-:W-:-:S07]  /*ad90*/  LOP3.LUT R9, R9, 0x2000, RZ, 0xc0, !PT ;  /* 0x0000200009097812 */ /* 0x000fce00078ec0ff */
.L_x_306:
[----:B------:R-:W-:-:S03]  /*ada0*/  UMOV UR7, 0xffffffff ;  /* 0xffffffff00077882 */ /* 0x000fc60000000000 */
[----:B------:R-:W-:Y:S05]  /*adb0*/  BRA.DIV UR7, `(.L_x_295) ;  /* 0x0000001207147947 */ /* 0x000fea000b800000 */
[----:B------:R-:W-:-:S13]  /*adc0*/  ELECT P6, URZ, PT ;  /* 0x00000000003f782f */ /* 0x000fda00038c0000 */
.L_x_319:
[----:B------:R-:W0:Y:S01]  /*add0*/  LDC R3, c[0x0][0x28c] ;  /* 0x0000a300ff037b82 */ /* 0x000e220000000800 */
[----:B------:R-:W-:Y:S01]  /*ade0*/  BSSY B1, `(.L_x_296) ;  /* 0x0000046000017945 */ /* 0x000fe20003800000 */
[----:B0-----:R-:W-:-:S13]  /*adf0*/  ISETP.LT.OR P6, PT, R3, 0x1, !P6 ;  /* 0x000000010300780c */ /* 0x001fda00077c1670 */
[----:B------:R-:W-:Y:S05]  /*ae00*/  @P6 BRA `(.L_x_297) ;  /* 0x00000004000c6947 */ /* 0x000fea0003800000 */
[----:B------:R-:W-:Y:S02]  /*ae10*/  IMAD R6, R2, 0x100, R11 ;  /* 0x0000010002067824 */ /* 0x000fe400078e020b */
[----:B------:R-:W-:Y:S02]  /*ae20*/  IMAD.SHL.U32 R18, R18, 0x40, RZ ;  /* 0x0000004012127824 */ /* 0x000fe400078e00ff */
[----:B------:R-:W-:Y:S02]  /*ae30*/  IMAD.MOV.U32 R13, RZ, RZ, RZ ;  /* 0x000000ffff0d7224 */ /* 0x000fe400078e00ff */
[----:B------:R-:W-:Y:S02]  /*ae40*/  IMAD.U32 R14, RZ, RZ, UR21 ;  /* 0x00000015ff0e7e24 */ /* 0x000fe4000f8e00ff */
[----:B------:R-:W-:Y:S02]  /*ae50*/  IMAD.MOV.U32 R2, RZ, RZ, R0 ;  /* 0x000000ffff027224 */ /* 0x000fe400078e0000 */
[----:B------:R-:W-:-:S07]  /*ae60*/  IMAD.MOV.U32 R4, RZ, RZ, R8 ;  /* 0x000000ffff047224 */ /* 0x000fce00078e0008 */
.L_x_301:
[----:B------:R-:W0:Y:S01]  /*ae70*/  S2R R12, SR_CgaCtaId ;  /* 0x00000000000c7919 */ /* 0x000e220000008800 */
[----:B------:R-:W-:Y:S01]  /*ae80*/  MOV R3, 0x400 ;  /* 0x0000040000037802 */ /* 0x000fe20000000f00 */
[----:B------:R-:W1:Y:S03]  /*ae90*/  @!P3 LDC R5, c[0x0][0x500] ;  /* 0x00014000ff05bb82 */ /* 0x000e660000000800 */
[----:B0-----:R-:W-:Y:S02]  /*aea0*/  LEA R7, R12, R3, 0x18 ;  /* 0x000000030c077211 */ /* 0x001fe400078ec0ff */
[----:B------:R-:W-:-:S03]  /*aeb0*/  SHF.L.U32 R3, R2, 0x1f, RZ ;  /* 0x0000001f02037819 */ /* 0x000fc600000006ff */
[----:B------:R-:W-:-:S04]  /*aec0*/  IMAD R12, R4, 0x8, R7 ;  /* 0x00000008040c7824 */ /* 0x000fc800078e0207 */
[----:B------:R-:W0:Y:S02]  /*aed0*/  SYNCS.PHASECHK.TRANS64.TRYWAIT P1, [R12+URZ+0x20], R3 ;  /* 0x000020030c0075a7 */ /* 0x000e24000802017f */
[----:B01----:R-:W-:Y:S05]  /*aee0*/  @!P1 BRA `(.L_x_298) ;  /* 0x0000000c00e89947 */ /* 0x003fea0003800000 */
.L_x_320:
[----:B------:R-:W-:Y:S01]  /*aef0*/  UPRMT UR7, UR13, 0x9910, URZ ;  /* 0x000099100d077896 */ /* 0x000fe2000800003f */
[----:B------:R1:W-:Y:S03]  /*af00*/  @!P3 SYNCS.ARRIVE.TRANS64 RZ, [R12+URZ], R5 ;  /* 0x000000050cffb9a7 */ /* 0x0003e6000800003f */
[----:B------:R-:W-:-:S06]  /*af10*/  UISETP.NE.AND UP0, UPT, UR7, 0x2, UPT ;  /* 0x000000020700788c */ /* 0x000fcc000bf05270 */
[----:B------:R-:W-:-:S13]  /*af20*/  PLOP3.LUT P1, PT, PT, PT, UP0, 0x80, 0x0 ;  /* 0x000000000000781c */ /* 0x000fda0003f2f008 */
[----:B-1----:R-:W-:Y:S05]  /*af30*/  @P1 BRA `(.L_x_299) ;  /* 0x0000000000041947 */ /* 0x002fea0003800000 */
[----:B------:R-:W-:Y:S01]  /*af40*/  BPT.TRAP 0x1 ;  /* 0x000000040000795c */ /* 0x000fe20000300000 */
.L_x_299:
[----:B------:R-:W-:Y:S05]  /*af50*/  @P0 BRA `(.L_x_300) ;  /* 0x0000000000040947 */ /* 0x000fea0003800000 */
[----:B------:R-:W-:Y:S01]  /*af60*/  BPT.TRAP 0x1 ;  /* 0x000000040000795c */ /* 0x000fe20000300000 */
.L_x_300:
[----:B0-----:R-:W-:Y:S01]  /*af70*/  IMAD R3, R4, 0x4000, R7 ;  /* 0x0000400004037824 */ /* 0x001fe200078e0207 */
[----:B------:R-:W-:Y:S01]  /*af80*/  R2UR UR34, R13 ;  /* 0x000000000d2272ca */ /* 0x000fe200000e0000 */
[----:B------:R-:W-:Y:S01]  /*af90*/  VIADD R14, R14, 0xffffffff ;  /* 0xffffffff0e0e7836 */ /* 0x000fe20000000000 */
[----:B------:R-:W-:Y:S01]  /*afa0*/  R2UR UR33, R12 ;  /* 0x000000000c2172ca */ /* 0x000fe200000e0000 */
[----:B------:R-:W-:Y:S01]  /*afb0*/  UIADD3 UR14, UP0, UR30, 0xf0, URZ ;  /* 0x000000f01e0e7890 */ /* 0x000fe2000ff1e03f */
[----:B------:R-:W-:Y:S01]  /*afc0*/  R2UR UR24, R3 ;  /* 0x00000000031872ca */ /* 0x000fe200000e0000 */
[----:B------:R-:W-:Y:S01]  /*afd0*/  IMAD R3, R4, 0x8000, R9 ;  /* 0x0000800004037824 */ /* 0x000fe200078e0209 */
[----:B------:R-:W-:Y:S01]  /*afe0*/  R2UR UR36, R19 ;  /* 0x00000000132472ca */ /* 0x000fe200000e0000 */
[----:B------:R-:W-:Y:S01]  /*aff0*/  UIADD3 UR44, UP1, UR30, 0x1f0, URZ ;  /* 0x000001f01e2c7890 */ /* 0x000fe2000ff3e03f */
[----:B------:R-:W-:Y:S01]  /*b000*/  R2UR UR35, R18 ;  /* 0x00000000122372ca */ /* 0x000fe200000e0000 */
[----:B------:R-:W-:Y:S01]  /*b010*/  IMAD R3, R3, 0x2, R7 ;  /* 0x0000000203037824 */ /* 0x000fe200078e0207 */
[----:B------:R-:W-:Y:S01]  /*b020*/  R2UR UR19, R6 ;  /* 0x00000000061372ca */ /* 0x000fe200000e0000 */
[----:B------:R-:W-:Y:S01]  /*b030*/  UIADD3.X UR15, URZ, UR31, URZ, UP0, !UPT ;  /* 0x0000001f3f0f7290 */ /* 0x000fe200087fe43f */
[----:B------:R-:W-:Y:S01]  /*b040*/  ISETP.GT.AND P2, PT, R14, 0x1, PT ;  /* 0x000000010e00780c */ /* 0x000fe20003f44270 */
[----:B------:R-:W-:Y:S01]  /*b050*/  UIADD3 UR26, UR34, 0x40, URZ ;  /* 0x00000040221a7890 */ /* 0x000fe2000fffe03f */
[----:B------:R-:W-:Y:S01]  /*b060*/  R2UR UR8, R3 ;  /* 0x00000000030872ca */ /* 0x000fe200000e0000 */
[----:B------:R-:W-:Y:S01]  /*b070*/  UIADD3.X UR45, URZ, UR31, URZ, UP1, !UPT ;  /* 0x0000001f3f2d7290 */ /* 0x000fe20008ffe43f */
[----:B------:R-:W-:Y:S01]  /*b080*/  VIADD R4, R4, 0x1 ;  /* 0x0000000104047836 */ /* 0x000fe20000000000 */
[----:B------:R-:W-:Y:S01]  /*b090*/  UIADD3 UR32, UR24, 0x180, URZ ;  /* 0x0000018018207890 */ /* 0x000fe2000fffe03f */
[----:B------:R-:W-:Y:S01]  /*b0a0*/  VIADD R13, R13, 0x80 ;  /* 0x000000800d0d7836 */ /* 0x000fe20000000000 */
[----:B------:R-:W-:Y:S01]  /*b0b0*/  UIADD3 UR24, UR24, 0x2180, URZ ;  /* 0x0000218018187890 */ /* 0x000fe2000fffe03f */
[----:B------:R-:W-:Y:S01]  /*b0c0*/  UMOV UR22, 0x0 ;  /* 0x0000000000167882 */ /* 0x000fe20000000000 */
[----:B------:R-:W-:Y:S01]  /*b0d0*/  UMOV UR23, 0x10000000 ;  /* 0x1000000000177882 */ /* 0x000fe20000000000 */
[----:B------:R-:W-:Y:S01]  /*b0e0*/  ISETP.NE.AND P1, PT, R4, 0x4, PT ;  /* 0x000000040400780c */ /* 0x000fe20003f25270 */
[----:B------:R-:W-:Y:S01]  /*b0f0*/  UMOV UR25, UR33 ;  /* 0x0000002100197c82 */ /* 0x000fe20008000000 */
[----:B------:R-:W-:Y:S01]  /*b100*/  UMOV UR28, UR36 ;  /* 0x00000024001c7c82 */ /* 0x000fe20008000000 */
[----:B------:R-:W-:-:S02]  /*b110*/  UMOV UR27, UR35 ;  /* 0x00000023001b7c82 */ /* 0x000fc40008000000 */
[----:B------:R-:W-:Y:S01]  /*b120*/  UIADD3 UR16, UR8, 0x10180, URZ ;  /* 0x0001018008107890 */ /* 0x000fe2000fffe03f */
[----:B------:R0:W-:Y:S01]  /*b130*/  UTMALDG.3D [UR32], [UR14], desc[UR22] ;  /* 0x000016200e0075b4 */ /* 0x0001e20008011000 */
[----:B------:R-:W-:Y:S01]  /*b140*/  UIADD3 UR8, UR8, 0x18180, URZ ;  /* 0x0001818008087890 */ /* 0x000fe2000fffe03f */
[----:B------:R-:W-:Y:S01]  /*b150*/  SEL R3, RZ, 0x1, P1 ;  /* 0x00000001ff037807 */ /* 0x000fe20000800000 */
[----:B------:R-:W-:Y:S01]  /*b160*/  UMOV UR7, 0x30000 ;  /* 0x0003000000077882 */ /* 0x000fe20000000000 */
[----:B------:R-:W-:Y:S01]  /*b170*/  UMOV UR17, UR33 ;  /* 0x0000002100117c82 */ /* 0x000fe20008000000 */
[----:B------:R-:W-:Y:S01]  /*b180*/  UMOV UR18, UR34 ;  /* 0x0000002200127c82 */ /* 0x000fe20008000000 */
[----:B------:R-:W-:Y:S01]  /*b190*/  UMOV UR20, UR36 ;  /* 0x0000002400147c82 */ /* 0x000fe20008000000 */
[----:B------:R-:W-:Y:S01]  /*b1a0*/  UMOV UR9, UR33 ;  /* 0x0000002100097c82 */ /* 0x000fe20008000000 */
[----:B------:R-:W-:Y:S01]  /*b1b0*/  UMOV UR11, UR19 ;  /* 0x00000013000b7c82 */ /* 0x000fe20008000000 */
[----:B------:R-:W-:Y:S01]  /*b1c0*/  UMOV UR12, UR36 ;  /* 0x00000024000c7c82 */ /* 0x000fe20008000000 */
[----:B------:R0:W-:Y:S01]  /*b1d0*/  UTMALDG.3D [UR24], [UR14], desc[UR22] ;  /* 0x000016180e0075b4 */ /* 0x0001e20008011000 */
[----:B------:R-:W-:Y:S01]  /*b1e0*/  UMOV UR10, UR26 ;  /* 0x0000001a000a7c82 */ /* 0x000fe20008000000 */
[----:B------:R-:W-:-:S02]  /*b1f0*/  LOP3.LUT R2, R2, R3, RZ, 0x3c, !PT ;  /* 0x0000000302027212 */ /* 0x000fc400078e3cff */
[----:B------:R-:W-:Y:S01]  /*b200*/  SEL R4, R4, RZ, P1 ;  /* 0x000000ff04047207 */ /* 0x000fe20000800000 */
[----:B------:R0:W-:Y:S01]  /*b210*/  UTMALDG.3D.MULTICAST [UR16], [UR44], UR7, desc[UR22] ;  /* 0x000016102c0073b4 */ /* 0x0001e20008011807 */
[----:B------:R0:W-:Y:S02]  /*b220*/  UTMALDG.3D.MULTICAST [UR8], [UR44], UR7, desc[UR22] ;  /* 0x000016082c0073b4 */ /* 0x0001e40008011807 */
[----:B0-----:R-:W-:Y:S05]  /*b230*/  @P2 BRA `(.L_x_301) ;  /* 0xfffffffc000c2947 */ /* 0x001fea000383ffff */
.L_x_297:
[----:B------:R-:W-:Y:S05]  /*b240*/  BSYNC B1 ;  /* 0x0000000000017941 */ /* 0x000fea0003800000 */
.L_x_296:
[----:B------:R-:W-:Y:S01]  /*b250*/  LOP3.LUT P4, RZ, R10, 0xff, RZ, 0xc0, !PT ;  /* 0x000000ff0aff7812 */ /* 0x000fe2000788c0ff */
[----:B------:R-:W-:Y:S01]  /*b260*/  VIADD R8, R8, UR37 ;  /* 0x0000002508087c36 */ /* 0x000fe20008000000 */
[----:B------:R-:W-:Y:S01]  /*b270*/  ULDC.64 UR8, c[0x0][0x650] ;  /* 0x0001940000087ab9 */ /* 0x000fe20000000a00 */
[----:B------:R-:W-:Y:S01]  /*b280*/  BSSY B1, `(.L_x_302) ;  /* 0x000006f000017945 */ /* 0x000fe20003800000 */
[----:B------:R-:W-:Y:S01]  /*b290*/  IMAD.MOV.U32 R18, RZ, RZ, -0x1 ;  /* 0xffffffffff127424 */ /* 0x000fe200078e00ff */
[----:B------:R-:W-:Y:S01]  /*b2a0*/  PRMT R10, RZ, 0x7610, R10 ;  /* 0x00007610ff0a7816 */ /* 0x000fe2000000000a */
[----:B------:R-:W-:Y:S01]  /*b2b0*/  IMAD.MOV.U32 R19, RZ, RZ, -0x1 ;  /* 0xffffffffff137424 */ /* 0x000fe200078e00ff */
[C---:B------:R-:W-:Y:S02]  /*b2c0*/  ISETP.GT.U32.AND P1, PT, R8.reuse, 0x3, PT ;  /* 0x000000030800780c */ /* 0x040fe40003f24070 */
[----:B------:R-:W-:Y:S02]  /*b2d0*/  SHF.R.U32.HI R2, RZ, 0x2, R8 ;  /* 0x00000002ff027819 */ /* 0x000fe40000011608 */
[----:B------:R-:W-:-:S02]  /*b2e0*/  LOP3.LUT R8, R8, 0x3, RZ, 0xc0, !PT ;  /* 0x0000000308087812 */ /* 0x000fc400078ec0ff */
[----:B------:R-:W0:Y:S01]  /*b2f0*/  @P4 S2R R4, SR_CgaCtaId ;  /* 0x0000000000044919 */ /* 0x000e220000008800 */
[----:B------:R-:W-:Y:S02]  /*b300*/  @P4 MOV R3, 0x400 ;  /* 0x0000040000034802 */ /* 0x000fe40000000f00 */
[----:B------:R-:W-:-:S04]  /*b310*/  LOP3.LUT R2, R2, 0x1, RZ, 0xc0, !PT ;  /* 0x0000000102027812 */ /* 0x000fc800078ec0ff */
[----:B------:R-:W-:Y:S02]  /*b320*/  ISETP.NE.U32.AND P2, PT, R2, 0x1, PT ;  /* 0x000000010200780c */ /* 0x000fe40003f45070 */
[----:B0-----:R-:W-:Y:S01]  /*b330*/  @P4 LEA R3, R4, R3, 0x18 ;  /* 0x0000000304034211 */ /* 0x001fe200078ec0ff */
[----:B------:R-:W-:-:S03]  /*b340*/  IMAD.U32 R4, RZ, RZ, UR37 ;  /* 0x00000025ff047e24 */ /* 0x000fc6000f8e00ff */
[----:B------:R0:W-:Y:S01]  /*b350*/  @P4 SYNCS.ARRIVE.TRANS64.A1T0 RZ, [R3+URZ+0x78], RZ ;  /* 0x000078ff03ff49a7 */ /* 0x0001e2000810003f */
[----:B------:R-:W-:Y:S02]  /*b360*/  IADD3 R16, P4, R16, UR38, RZ ;  /* 0x0000002610107c10 */ /* 0x000fe4000ff9e0ff */
[----:B------:R-:W-:Y:S02]  /*b370*/  ISETP.LT.U32.AND P1, PT, R4, 0x4, P1 ;  /* 0x000000040400780c */ /* 0x000fe40000f21070 */
[----:B------:R-:W-:Y:S02]  /*b380*/  IADD3.X R17, R17, UR41, RZ, P4, !PT ;  /* 0x0000002911117c10 */ /* 0x000fe4000a7fe4ff */
[----:B------:R-:W-:Y:S02]  /*b390*/  ISETP.GE.U32.AND P4, PT, R16, UR8, PT ;  /* 0x0000000810007c0c */ /* 0x000fe4000bf86070 */
[----:B0-----:R-:W-:Y:S02]  /*b3a0*/  SEL R3, RZ, 0x1, !P1 ;  /* 0x00000001ff037807 */ /* 0x001fe40004800000 */
[----:B------:R-:W-:-:S02]  /*b3b0*/  ISETP.GE.U32.AND.EX P1, PT, R17, UR9, PT, P4 ;  /* 0x0000000911007c0c */ /* 0x000fc4000bf26140 */
[----:B------:R-:W-:-:S04]  /*b3c0*/  ISETP.GT.U32.AND P2, PT, R4, 0x3, !P2 ;  /* 0x000000030400780c */ /* 0x000fc80005744070 */
[----:B------:R-:W-:-:S04]  /*b3d0*/  SEL R2, RZ, 0x1, !P2 ;  /* 0x00000001ff027807 */ /* 0x000fc80005000000 */
[--C-:B------:R-:W-:Y:S01]  /*b3e0*/  LOP3.LUT R0, R2, R0, R3.reuse, 0x96, !PT ;  /* 0x0000000002007212 */ /* 0x100fe200078e9603 */
[----:B------:R-:W-:Y:S01]  /*b3f0*/  IMAD.MOV.U32 R2, RZ, RZ, -0x1 ;  /* 0xffffffffff027424 */ /* 0x000fe200078e00ff */
[----:B------:R-:W-:Y:S01]  /*b400*/  PRMT R3, RZ, 0x7610, R3 ;  /* 0x00007610ff037816 */ /* 0x000fe20000000003 */
[----:B------:R-:W-:Y:S06]  /*b410*/  @P1 BRA `(.L_x_303) ;  /* 0x0000000400541947 */ /* 0x000fec0003800000 */
[----:B------:R-:W0:Y:S01]  /*b420*/  S2UR UR7, SR_CTAID.X ;  /* 0x00000000000779c3 */ /* 0x000e220000002500 */
[----:B------:R-:W-:Y:S01]  /*b430*/  ULDC.64 UR8, c[0x0][0x628] ;  /* 0x00018a0000087ab9 */ /* 0x000fe20000000a00 */
[----:B------:R-:W-:Y:S01]  /*b440*/  ULDC UR10, c[0x0][0x150] ;  /* 0x00005400000a7ab9 */ /* 0x000fe20000000800 */
[----:B------:R-:W-:Y:S01]  /*b450*/  ISETP.NE.U32.AND P1, PT, RZ, UR8, PT ;  /* 0x00000008ff007c0c */ /* 0x000fe2000bf25070 */
[----:B------:R-:W-:Y:S01]  /*b460*/  ULDC UR11, c[0x0][0x630] ;  /* 0x00018c00000b7ab9 */ /* 0x000fe20000000800 */
[----:B------:R-:W-:Y:S01]  /*b470*/  ULDC UR14, c[0x0][0x154] ;  /* 0x00005500000e7ab9 */ /* 0x000fe20000000800 */
[----:B------:R-:W-:Y:S01]  /*b480*/  IMAD.MOV.U32 R2, RZ, RZ, R16 ;  /* 0x000000ffff027224 */ /* 0x000fe200078e0010 */
[----:B------:R-:W-:Y:S01]  /*b490*/  ISETP.NE.AND.EX P1, PT, RZ, UR9, PT, P1 ;  /* 0x00000009ff007c0c */ /* 0x000fe2000bf25310 */
[----:B------:R-:W1:Y:S01]  /*b4a0*/  S2UR UR12, SR_CTAID.Y ;  /* 0x00000000000c79c3 */ /* 0x000e620000002600 */
[----:B0-----:R-:W-:-:S05]  /*b4b0*/  I2FP.F32.U32 R3, UR7 ;  /* 0x0000000700037c45 */ /* 0x001fca0008201000 */
[----:B------:R-:W-:Y:S01]  /*b4c0*/  FMUL R12, R3, UR10 ;  /* 0x0000000a030c7c20 */ /* 0x000fe20008400000 */
[----:B------:R-:W-:-:S05]  /*b4d0*/  IMAD.MOV.U32 R3, RZ, RZ, R17 ;  /* 0x000000ffff037224 */ /* 0x000fca00078e0011 */
[----:B------:R-:W-:Y:S05]  /*b4e0*/  @!P1 BRA `(.L_x_304) ;  /* 0x0000000000289947 */ /* 0x000fea0003800000 */
[----:B------:R-:W-:Y:S02]  /*b4f0*/  ULDC UR10, c[0x0][0x634] ;  /* 0x00018d00000a7ab9 */ /* 0x000fe40000000800 */
[----:B------:R-:W-:-:S05]  /*b500*/  IADD3 R7, P1, R16, UR10, RZ ;  /* 0x0000000a10077c10 */ /* 0x000fca000ff3e0ff */
[----:B------:R-:W-:-:S04]  /*b510*/  IMAD.X R13, RZ, RZ, R17, P1 ;  /* 0x000000ffff0d7224 */ /* 0x000fc800008e0611 */
[----:B------:R-:W-:-:S04]  /*b520*/  IMAD.WIDE.U32 R4, R13, UR8, RZ ;  /* 0x000000080d047c25 */ /* 0x000fc8000f8e00ff */
[----:B------:R-:W-:-:S04]  /*b530*/  IMAD.WIDE.U32 R4, P1, R7, UR9, R4 ;  /* 0x0000000907047c25 */ /* 0x000fc8000f820004 */
[----:B------:R-:W-:-:S04]  /*b540*/  IMAD.WIDE.U32 R6, R7, UR8, RZ ;  /* 0x0000000807067c25 */ /* 0x000fc8000f8e00ff */
[----:B------:R-:W-:Y:S01]  /*b550*/  IMAD.X R3, RZ, RZ, RZ, P1 ;  /* 0x000000ffff037224 */ /* 0x000fe200008e06ff */
[----:B------:R-:W-:Y:S01]  /*b560*/  IADD3 RZ, P1, R7, R4, RZ ;  /* 0x0000000407ff7210 */ /* 0x000fe20007f3e0ff */
[----:B------:R-:W-:-:S04]  /*b570*/  IMAD.MOV.U32 R2, RZ, RZ, R5 ;  /* 0x000000ffff027224 */ /* 0x000fc800078e0005 */
[----:B------:R-:W-:-:S08]  /*b580*/  IMAD.WIDE.U32.X R2, R13, UR9, R2, P1 ;  /* 0x000000090d027c25 */ /* 0x000fd000088e0402 */
.L_x_304:
[--C-:B------:R-:W-:Y:S01]  /*b590*/  SHF.R.U64 R19, R2, UR11, R3.reuse ;  /* 0x0000000b02137c19 */ /* 0x100fe20008001203 */
[----:B------:R-:W0:Y:S01]  /*b5a0*/  F2I.U32.TRUNC.NTZ R12, R12 ;  /* 0x0000000c000c7305 */ /* 0x000e22000020f000 */
[----:B------:R-:W-:Y:S01]  /*b5b0*/  SHF.R.U32.HI R2, RZ, UR11, R3 ;  /* 0x0000000bff027c19 */ /* 0x000fe20008011603 */
[----:B------:R-:W-:Y:S01]  /*b5c0*/  ULDC.64 UR8, c[0x0][0x620] ;  /* 0x0001880000087ab9 */ /* 0x000fe20000000a00 */
[----:B------:R-:W-:Y:S01]  /*b5d0*/  IADD3 R5, P1, RZ, -R19, RZ ;  /* 0x80000013ff057210 */ /* 0x000fe20007f3e0ff */
[----:B------:R-:W-:Y:S01]  /*b5e0*/  ULDC UR11, c[0x0][0x658] ;  /* 0x00019600000b7ab9 */ /* 0x000fe20000000800 */
[----:B-1----:R-:W-:Y:S01]  /*b5f0*/  I2FP.F32.U32 R4, UR12 ;  /* 0x0000000c00047c45 */ /* 0x002fe20008201000 */
[----:B------:R-:W-:Y:S02]  /*b600*/  ULDC UR16, c[0x0][0x648] ;  /* 0x0001920000107ab9 */ /* 0x000fe40000000800 */
[----:B------:R-:W-:Y:S02]  /*b610*/  IMAD.X R2, RZ, RZ, ~R2, P1 ;  /* 0x000000ffff027224 */ /* 0x000fe400008e0e02 */
[----:B------:R-:W-:Y:S01]  /*b620*/  FMUL R6, R4, UR14 ;  /* 0x0000000e04067c20 */ /* 0x000fe20008400000 */
[----:B------:R-:W-:Y:S01]  /*b630*/  ULDC.64 UR14, c[0x0][0x640] ;  /* 0x00019000000e7ab9 */ /* 0x000fe20000000a00 */
[----:B------:R-:W-:Y:S01]  /*b640*/  IMAD R4, R2, UR8, RZ ;  /* 0x0000000802047c24 */ /* 0x000fe2000f8e02ff */
[----:B------:R-:W-:Y:S01]  /*b650*/  ISETP.NE.U32.AND P1, PT, RZ, UR14, PT ;  /* 0x0000000eff007c0c */ /* 0x000fe2000bf25070 */
[C---:B------:R-:W-:Y:S01]  /*b660*/  IMAD.WIDE.U32 R2, R5.reuse, UR8, R16 ;  /* 0x0000000805027c25 */ /* 0x040fe2000f8e0010 */
[----:B0-----:R-:W-:Y:S01]  /*b670*/  R2UR UR8, R12 ;  /* 0x000000000c0872ca */ /* 0x001fe200000e0000 */
[----:B------:R-:W0:Y:S01]  /*b680*/  F2I.U32.TRUNC.NTZ R6, R6 ;  /* 0x0000000600067305 */ /* 0x000e22000020f000 */
[----:B------:R-:W1:Y:S01]  /*b690*/  LDC R12, c[0x0][0x610] ;  /* 0x00018400ff0c7b82 */ /* 0x000e620000000800 */
[----:B------:R-:W-:Y:S01]  /*b6a0*/  IMAD R5, R5, UR9, R4 ;  /* 0x0000000905057c24 */ /* 0x000fe2000f8e0204 */
[----:B------:R-:W-:Y:S01]  /*b6b0*/  ULDC UR9, c[0x0][0x618] ;  /* 0x0001860000097ab9 */ /* 0x000fe20000000800 */
[----:B------:R-:W-:-:S02]  /*b6c0*/  ISETP.NE.AND.EX P1, PT, RZ, UR15, PT, P1 ;  /* 0x0000000fff007c0c */ /* 0x000fc4000bf25310 */
[----:B------:R-:W-:-:S05]  /*b6d0*/  IMAD.IADD R3, R3, 0x1, R5 ;  /* 0x0000000103037824 */ /* 0x000fca00078e0205 */
[--C-:B------:R-:W-:Y:S02]  /*b6e0*/  SHF.R.U64 R14, R2, UR9, R3.reuse ;  /* 0x00000009020e7c19 */ /* 0x100fe40008001203 */
[----:B------:R-:W-:Y:S01]  /*b6f0*/  SHF.R.U32.HI R3, RZ, UR9, R3 ;  /* 0x00000009ff037c19 */ /* 0x000fe20008011603 */
[----:B------:R-:W-:Y:S01]  /*b700*/  ULDC UR9, c[0x0][0x608] ;  /* 0x0001820000097ab9 */ /* 0x000fe20000000800 */
[----:B0-----:R-:W-:Y:S02]  /*b710*/  R2UR UR10, R6 ;  /* 0x00000000060a72ca */ /* 0x001fe400000e0000 */
[--C-:B------:R-:W-:Y:S02]  /*b720*/  SHF.R.U64 R15, R14, UR9, R3.reuse ;  /* 0x000000090e0f7c19 */ /* 0x100fe40008001203 */
[----:B------:R-:W-:Y:S01]  /*b730*/  SHF.R.U32.HI R2, RZ, UR9, R3 ;  /* 0x00000009ff027c19 */ /* 0x000fe20008011603 */
[----:B------:R-:W-:-:S03]  /*b740*/  UIADD3 UR9, -UR8, URZ, URZ ;  /* 0x0000003f08097290 */ /* 0x000fc6000fffe13f */
[--C-:B------:R-:W-:Y:S01]  /*b750*/  SHF.R.U64 R21, R15, UR11, R2.reuse ;  /* 0x0000000b0f157c19 */ /* 0x100fe20008001202 */
[----:B------:R-:W-:Y:S01]  /*b760*/  ULDC UR8, c[0x0][0x144] ;  /* 0x0000510000087ab9 */ /* 0x000fe20000000800 */
[----:B------:R-:W-:-:S03]  /*b770*/  SHF.R.U32.HI R3, RZ, UR11, R2 ;  /* 0x0000000bff037c19 */ /* 0x000fc60008011602 */
[----:B------:R-:W-:Y:S01]  /*b780*/  IMAD.MOV.U32 R2, RZ, RZ, R21 ;  /* 0x000000ffff027224 */ /* 0x000fe200078e0015 */
[----:B------:R-:W-:Y:S06]  /*b790*/  @!P1 BRA `(.L_x_305) ;  /* 0x0000000000289947 */ /* 0x000fec0003800000 */
        /* <DEDUP_REMOVED lines=10> */
.L_x_305:
[----:B------:R-:W-:Y:S01]  /*b840*/  UISETP.NE.AND UP0, UPT, UR40, URZ, UPT ;  /* 0x0000003f2800728c */ /* 0x000fe2000bf05270 */
[----:B------:R-:W-:Y:S01]  /*b850*/  SHF.R.U64 R3, R2, UR16, R3 ;  /* 0x0000001002037c19 */ /* 0x000fe20008001203 */
[----:B------:R-:W-:Y:S01]  /*b860*/  UIADD3 UR10, -UR10, URZ, URZ ;  /* 0x0000003f0a0a7290 */ /* 0x000fe2000fffe13f */
[----:B------:R-:W-:Y:S01]  /*b870*/  LOP3.LUT R2, R15, UR6, RZ, 0xc0, !PT ;  /* 0x000000060f027c12 */ /* 0x000fe2000f8ec0ff */
[----:B------:R-:W-:Y:S01]  /*b880*/  UIMAD UR7, UR8, UR9, UR7 ;  /* 0x00000009080772a4 */ /* 0x000fe2000f8e0207 */
[----:B------:R-:W-:Y:S01]  /*b890*/  LOP3.LUT R5, R14, UR4, RZ, 0xc0, !PT ;  /* 0x000000040e057c12 */ /* 0x000fe2000f8ec0ff */
[----:B------:R-:W-:Y:S01]  /*b8a0*/  IMAD.MOV R4, RZ, RZ, -R3 ;  /* 0x000000ffff047224 */ /* 0x000fe200078e0a03 */
[----:B------:R-:W-:Y:S01]  /*b8b0*/  ULDC UR8, c[0x0][0x148] ;  /* 0x0000520000087ab9 */ /* 0x000fe20000000800 */
[----:B------:R-:W-:Y:S01]  /*b8c0*/  IMAD R3, R3, UR5, R2 ;  /* 0x0000000503037c24 */ /* 0x000fe2000f8e0202 */
[----:B------:R-:W-:Y:S02]  /*b8d0*/  PLOP3.LUT P1, PT, PT, PT, UP0, 0x80, 0x0 ;  /* 0x000000000000781c */ /* 0x000fe40003f2f008 */
[----:B------:R-:W-:-:S03]  /*b8e0*/  @UP0 UIMAD UR7, UR8, UR10, UR12 ;  /* 0x0000000a080702a4 */ /* 0x000fc6000f8e020c */
[----:B------:R-:W-:Y:S02]  /*b8f0*/  ULDC UR8, c[0x0][0x638] ;  /* 0x00018e0000087ab9 */ /* 0x000fe40000000800 */
[----:B------:R-:W-:Y:S02]  /*b900*/  IMAD R2, R4, UR8, R21 ;  /* 0x0000000804027c24 */ /* 0x000fe4000f8e0215 */
[----:B-1----:R-:W-:Y:S01]  /*b910*/  IMAD R12, R3, R12, UR7 ;  /* 0x00000007030c7e24 */ /* 0x002fe2000f8e020c */
[----:B------:R-:W-:Y:S01]  /*b920*/  ULDC UR7, c[0x0][0x600] ;  /* 0x0001800000077ab9 */ /* 0x000fe20000000800 */
[----:B------:R-:W-:Y:S02]  /*b930*/  IMAD.MOV.U32 R3, RZ, RZ, 0x1 ;  /* 0x00000001ff037424 */ /* 0x000fe400078e00ff */
[----:B------:R-:W-:-:S05]  /*b940*/  IMAD R5, R2, UR7, R5 ;  /* 0x0000000702057c24 */ /* 0x000fca000f8e0205 */
[----:B------:R-:W-:Y:S02]  /*b950*/  SEL R2, R5, R12, !P1 ;  /* 0x0000000c05027207 */ /* 0x000fe40004800000 */
[----:B------:R-:W-:-:S07]  /*b960*/  SEL R18, R12, R5, !P1 ;  /* 0x000000050c127207 */ /* 0x000fce0004800000 */
.L_x_303:
[----:B------:R-:W-:Y:S05]  /*b970*/  BSYNC B1 ;  /* 0x0000000000017941 */ /* 0x000fea0003800000 */
.L_x_302:
[----:B------:R-:W-:-:S13]  /*b980*/  LOP3.LUT P1, RZ, R3, 0xff, RZ, 0xc0, !PT ;  /* 0x000000ff03ff7812 */ /* 0x000fda000782c0ff */
[----:B------:R-:W-:Y:S05]  /*b990*/  @P1 BRA `(.L_x_306) ;  /* 0xfffffff400001947 */ /* 0x000fea000383ffff */
[----:B------:R-:W-:Y:S05]  /*b9a0*/  BSYNC B0 ;  /* 0x0000000000007941 */ /* 0x000fea0003800000 */
.L_x_294:
[----:B------:R-:W-:-:S03]  /*b9b0*/  UMOV UR7, 0xffffffff ;  /* 0xffffffff00077882 */ /* 0x000fc60000000000 */
[----:B------:R-:W-:Y:S05]  /*b9c0*/  BRA.DIV UR7, `(.L_x_307) ;  /* 0x0000000607447947 */ /* 0x000fea000b800000 */
[----:B------:R-:W-:-:S13]  /*b9d0*/  ELECT P6, URZ, PT ;  /* 0x00000000003f782f */ /* 0x000fda00038c0000 */
.L_x_323:
[----:B------:R-:W-:Y:S04]  /*b9e0*/  BSSY B0, `(.L_x_308) ;  /* 0x000002c000007945 */ /* 0x000fe80003800000 */
[----:B------:R-:W-:Y:S05]  /*b9f0*/  @!P6 BRA `(.L_x_309) ;  /* 0x0000000000a8e947 */ /* 0x000fea0003800000 */
[----:B------:R-:W-:-:S04]  /*ba00*/  ULOP3.LUT UR7, UR42, 0x2, URZ, 0xfc, !UPT ;  /* 0x000000022a077892 */ /* 0x000fc8000f8efc3f */
[----:B------:R-:W-:-:S06]  /*ba10*/  UISETP.NE.AND UP0, UPT, UR7, 0x3, UPT ;  /* 0x000000030700788c */ /* 0x000fcc000bf05270 */
[----:B------:R-:W-:-:S13]  /*ba20*/  PLOP3.LUT P0, PT, PT, PT, UP0, 0x80, 0x0 ;  /* 0x000000000000781c */ /* 0x000fda0003f0f008 */
[----:B------:R-:W-:Y:S05]  /*ba30*/  @!P0 BRA `(.L_x_310) ;  /* 0x0000000000048947 */ /* 0x000fea0003800000 */
[----:B------:R-:W-:Y:S01]  /*ba40*/  BPT.TRAP 0x1 ;  /* 0x000000040000795c */ /* 0x000fe20000300000 */
.L_x_310:
[----:B------:R-:W0:Y:S01]  /*ba50*/  S2R R3, SR_CgaCtaId ;  /* 0x0000000000037919 */ /* 0x000e220000008800 */
[----:B------:R-:W-:-:S04]  /*ba60*/  MOV R2, 0x400 ;  /* 0x0000040000027802 */ /* 0x000fc80000000f00 */
[----:B0-----:R-:W-:Y:S02]  /*ba70*/  LEA R3, R3, R2, 0x18 ;  /* 0x0000000203037211 */ /* 0x001fe400078ec0ff */
[----:B------:R-:W-:-:S03]  /*ba80*/  SHF.L.U32 R2, R0, 0x1f, RZ ;  /* 0x0000001f00027819 */ /* 0x000fc600000006ff */
[----:B------:R-:W-:-:S04]  /*ba90*/  VIADD R3, R3, 0x20 ;  /* 0x0000002003037836 */ /* 0x000fc80000000000 */
[C---:B------:R-:W-:Y:S02]  /*baa0*/  IMAD R7, R8.reuse, 0x8, R3 ;  /* 0x0000000808077824 */ /* 0x040fe400078e0203 */
[----:B------:R-:W-:Y:S02]  /*bab0*/  VIADD R8, R8, 0x1 ;  /* 0x0000000108087836 */ /* 0x000fe40000000000 */
[----:B------:R-:W0:Y:S03]  /*bac0*/  SYNCS.PHASECHK.TRANS64.TRYWAIT P0, [R7+URZ], R2 ;  /* 0x00000002070075a7 */ /* 0x000e26000800017f */
[----:B------:R-:W-:-:S04]  /*bad0*/  ISETP.NE.AND P1, PT, R8, 0x4, PT ;  /* 0x000000040800780c */ /* 0x000fc80003f25270 */
[----:B------:R-:W-:Y:S02]  /*bae0*/  SEL R5, RZ, 0x1, P1 ;  /* 0x00000001ff057807 */ /* 0x000fe40000800000 */
[----:B------:R-:W-:Y:S02]  /*baf0*/  SEL R8, R8, RZ, P1 ;  /* 0x000000ff08087207 */ /* 0x000fe40000800000 */
[----:B------:R-:W-:-:S03]  /*bb00*/  LOP3.LUT R5, R0, R5, RZ, 0x3c, !PT ;  /* 0x0000000500057212 */ /* 0x000fc600078e3cff */
[----:B------:R-:W-:Y:S01]  /*bb10*/  IMAD R9, R8, 0x8, R3 ;  /* 0x0000000808097824 */ /* 0x000fe200078e0203 */
[----:B------:R-:W-:Y:S01]  /*bb20*/  SHF.L.U32 R4, R5, 0x1f, RZ ;  /* 0x0000001f05047819 */ /* 0x000fe200000006ff */
[----:B0-----:R-:W-:Y:S06]  /*bb30*/  @!P0 BRA `(.L_x_311) ;  /* 0x0000000400088947 */ /* 0x001fec0003800000 */
.L_x_324:
[----:B------:R-:W1:Y:S01]  /*bb40*/  SYNCS.PHASECHK.TRANS64.TRYWAIT P0, [R9+URZ], R4 ;  /* 0x00000004090075a7 */ /* 0x000e62000800017f */
[----:B------:R-:W-:-:S05]  /*bb50*/  VIADD R0, R8, 0x1 ;  /* 0x0000000108007836 */ /* 0x000fca0000000000 */
[----:B------:R-:W-:-:S04]  /*bb60*/  ISETP.NE.AND P1, PT, R0, 0x4, PT ;  /* 0x000000040000780c */ /* 0x000fc80003f25270 */
[----:B0-----:R-:W-:Y:S02]  /*bb70*/  SEL R2, RZ, 0x1, P1 ;  /* 0x00000001ff027807 */ /* 0x001fe40000800000 */
[----:B------:R-:W-:Y:S02]  /*bb80*/  SEL R0, R0, RZ, P1 ;  /* 0x000000ff00007207 */ /* 0x000fe40000800000 */
[----:B------:R-:W-:-:S03]  /*bb90*/  LOP3.LUT R7, R5, R2, RZ, 0x3c, !PT ;  /* 0x0000000205077212 */ /* 0x000fc600078e3cff */
[----:B------:R-:W-:Y:S01]  /*bba0*/  IMAD R6, R0, 0x8, R3 ;  /* 0x0000000800067824 */ /* 0x000fe200078e0203 */
[----:B------:R-:W-:Y:S01]  /*bbb0*/  SHF.L.U32 R5, R7, 0x1f, RZ ;  /* 0x0000001f07057819 */ /* 0x000fe200000006ff */
[----:B-1----:R-:W-:Y:S06]  /*bbc0*/  @!P0 BRA `(.L_x_312) ;  /* 0x0000000000f88947 */ /* 0x002fec0003800000 */
.L_x_325:
[----:B------:R-:W1:Y:S01]  /*bbd0*/  SYNCS.PHASECHK.TRANS64.TRYWAIT P0, [R6+URZ], R5 ;  /* 0x00000005060075a7 */ /* 0x000e62000800017f */
[----:B------:R-:W-:-:S05]  /*bbe0*/  VIADD R0, R0, 0x1 ;  /* 0x0000000100007836 */ /* 0x000fca0000000000 */
[----:B------:R-:W-:-:S04]  /*bbf0*/  ISETP.NE.AND P1, PT, R0, 0x4, PT ;  /* 0x000000040000780c */ /* 0x000fc80003f25270 */
[----:B------:R-:W-:Y:S02]  /*bc00*/  SEL R2, RZ, 0x1, P1 ;  /* 0x00000001ff027807 */ /* 0x000fe40000800000 */
[----:B------:R-:W-:Y:S02]  /*bc10*/  SEL R0, R0, RZ, P1 ;  /* 0x000000ff00007207 */ /* 0x000fe40000800000 */
[----:B------:R-:W-:Y:S01]  /*bc20*/  LOP3.LUT R2, R7, R2, RZ, 0x3c, !PT ;  /* 0x0000000207027212 */ /* 0x000fe200078e3cff */
[----:B-1----:R-:W-:Y:S06]  /*bc30*/  @!P0 BRA `(.L_x_313) ;  /* 0x0000000000f08947 */ /* 0x002fec0003800000 */
.L_x_326:
[----:B------:R-:W-:Y:S01]  /*bc40*/  IMAD R3, R0, 0x8, R3 ;  /* 0x0000000800037824 */ /* 0x000fe200078e0203 */
[----:B------:R-:W-:-:S07]  /*bc50*/  SHF.L.U32 R0, R2, 0x1f, RZ ;  /* 0x0000001f02007819 */ /* 0x000fce00000006ff */
.L_x_314:
[----:B--2---:R2:W3:Y:S02]  /*bc60*/  SYNCS.PHASECHK.TRANS64.TRYWAIT P0, [R3+URZ], R0 ;  /* 0x00000000030075a7 */ /* 0x0044e4000800017f */
[----:B---3--:R-:W-:Y:S05]  /*bc70*/  @!P0 NANOSLEEP.SYNCS 0x989680 ;  /* 0x009896800000895d */ /* 0x008fea0003900000 */
[----:B------:R-:W3:Y:S02]  /*bc80*/  @!P0 SYNCS.PHASECHK.TRANS64 P0, [R3+URZ], R0 ;  /* 0x00000000030085a7 */ /* 0x000ee4000800007f */
[----:B---3--:R-:W-:Y:S05]  /*bc90*/  @!P0 BRA `(.L_x_314) ;  /* 0xfffffffc00f08947 */ /* 0x008fea000383ffff */
.L_x_309:
[----:B------:R-:W-:Y:S05]  /*bca0*/  BSYNC B0 ;  /* 0x0000000000007941 */ /* 0x000fea0003800000 */
.L_x_308:
[----:B------:R-:W-:Y:S05]  /*bcb0*/  EXIT ;  /* 0x000000000000794d */ /* 0x000fea0003800000 */
.L_x_18:
[----:B0-----:R0:W1:Y:S02]  /*bcc0*/  SYNCS.PHASECHK.TRANS64.TRYWAIT P0, [R159+URZ], R0 ;  /* 0x000000009f0075a7 */ /* 0x001064000800017f */
[----:B-1----:R-:W-:Y:S05]  /*bcd0*/  @!P0 NANOSLEEP.SYNCS 0x989680 ;  /* 0x009896800000895d */ /* 0x002fea0003900000 */
[----:B------:R-:W1:Y:S02]  /*bce0*/  @!P0 SYNCS.PHASECHK.TRANS64 P0, [R159+URZ], R0 ;  /* 0x000000009f0085a7 */ /* 0x000e64000800007f */
[----:B-1----:R-:W-:Y:S05]  /*bcf0*/  @!P0 BRA `(.L_x_18) ;  /* 0xfffffffc00f08947 */ /* 0x002fea000383ffff */
[----:B------:R-:W-:Y:S05]  /*bd00*/  BRA `(.L_x_315) ;  /* 0xffffff5800b47947 */ /* 0x000fea000383ffff */
.L_x_23:
[----:B-1----:R1:W2:Y:S02]  /*bd10*/  SYNCS.PHASECHK.TRANS64.TRYWAIT P1, [R3+URZ], R0 ;  /* 0x00000000030075a7 */ /* 0x0022a4000802017f */
[----:B--2---:R-:W-:Y:S05]  /*bd20*/  @!P1 NANOSLEEP.SYNCS 0x989680 ;  /* 0x009896800000995d */ /* 0x004fea0003900000 */
[----:B------:R-:W2:Y:S02]  /*bd30*/  @!P1 SYNCS.PHASECHK.TRANS64 P1, [R3+URZ], R0 ;  /* 0x00000000030095a7 */ /* 0x000ea4000802007f */
[----:B--2---:R-:W-:Y:S05]  /*bd40*/  @!P1 BRA `(.L_x_23) ;  /* 0xfffffffc00f09947 */ /* 0x004fea000383ffff */
[----:B------:R-:W-:Y:S05]  /*bd50*/  BRA `(.L_x_22) ;  /* 0xffffff5c00247947 */ /* 0x000fea000383ffff */
.L_x_28:
[----:B-1----:R-:W-:-:S04]  /*bd60*/  IMAD.U32 R5, RZ, RZ, UR4 ;  /* 0x00000004ff057e24 */ /* 0x002fc8000f8e00ff */
[----:B------:R1:W2:Y:S03]  /*bd70*/  SYNCS.PHASECHK.TRANS64.TRYWAIT P1, [R5+URZ], R4 ;  /* 0x00000004050075a7 */ /* 0x0002a6000802017f */
[----:B--2---:R-:W-:Y:S05]  /*bd80*/  @!P1 NANOSLEEP.SYNCS 0x989680 ;  /* 0x009896800000995d */ /* 0x004fea0003900000 */
[----:B------:R-:W2:Y:S02]  /*bd90*/  @!P1 SYNCS.PHASECHK.TRANS64 P1, [R5+URZ], R4 ;  /* 0x00000004050095a7 */ /* 0x000ea4000802007f */
[----:B--2---:R-:W-:Y:S05]  /*bda0*/  @!P1 BRA `(.L_x_28) ;  /* 0xfffffffc00ec9947 */ /* 0x004fea000383ffff */
[----:B------:R-:W-:Y:S05]  /*bdb0*/  BRA `(.L_x_27) ;  /* 0xffffff6000807947 */ /* 0x000fea000383ffff */
.L_x_34:
[----:B0-----:R0:W1:Y:S02]  /*bdc0*/  SYNCS.PHASECHK.TRANS64.TRYWAIT P0, [R159+URZ+0x10], R0 ;  /* 0x000010009f0075a7 */ /* 0x001064000800017f */
[----:B-1----:R-:W-:Y:S05]  /*bdd0*/  @!P0 NANOSLEEP.SYNCS 0x989680 ;  /* 0x009896800000895d */ /* 0x002fea0003900000 */
[----:B------:R-:W1:Y:S02]  /*bde0*/  @!P0 SYNCS.PHASECHK.TRANS64 P0, [R159+URZ+0x10], R0 ;  /* 0x000010009f0085a7 */ /* 0x000e64000800007f */
[----:B-1----:R-:W-:Y:S05]  /*bdf0*/  @!P0 BRA `(.L_x_34) ;  /* 0xfffffffc00f08947 */ /* 0x002fea000383ffff */
[----:B------:R-:W-:Y:S05]  /*be00*/  BRA `(.L_x_316) ;  /* 0xffffff68005c7947 */ /* 0x000fea000383ffff */
.L_x_295:
[----:B------:R-:W-:Y:S01]  /*be10*/  BSSY B1, `(.L_x_317) ;  /* 0x0000006000017945 */ /* 0x000fe20003800000 */
[----:B------:R-:W-:-:S07]  /*be20*/  IMAD.MOV.U32 R15, RZ, RZ, -0x1 ;  /* 0xffffffffff0f7424 */ /* 0x000fce00078e00ff */
[----:B------:R-:W-:Y:S05]  /*be30*/  WARPSYNC.COLLECTIVE R15, `(.L_x_318) ;  /* 0x000000000f0c7348 */ /* 0x000fea0003c00000 */
[----:B------:R-:W-:Y:S02]  /*be40*/  ELECT P6, UR62, PT ;  /* 0x00000000003e782f */ /* 0x000fe400038c0000 */
[----:B------:R-:W-:Y:S01]  /*be50*/  MOV R14, UR62 ;  /* 0x0000003e000e7c02 */ /* 0x000fe20008000f00 */
[----:B------:R-:W-:Y:S10]  /*be60*/  ENDCOLLECTIVE ;  /* 0x000000000000791b */ /* 0x000ff40003800000 */
.L_x_318:
[----:B------:R-:W-:Y:S05]  /*be70*/  BSYNC B1 ;  /* 0x0000000000017941 */ /* 0x000fea0003800000 */
.L_x_317:
[----:B------:R-:W-:Y:S05]  /*be80*/  BRA `(.L_x_319) ;  /* 0xffffffec00d07947 */ /* 0x000fea000383ffff */
.L_x_298:
[----:B0-----:R0:W1:Y:S02]  /*be90*/  SYNCS.PHASECHK.TRANS64.TRYWAIT P1, [R12+URZ+0x20], R3 ;  /* 0x000020030c0075a7 */ /* 0x001064000802017f */
[----:B-1----:R-:W-:Y:S05]  /*bea0*/  @!P1 NANOSLEEP.SYNCS 0x989680 ;  /* 0x009896800000995d */ /* 0x002fea0003900000 */
[----:B------:R-:W1:Y:S02]  /*beb0*/  @!P1 SYNCS.PHASECHK.TRANS64 P1, [R12+URZ+0x20], R3 ;  /* 0x000020030c0095a7 */ /* 0x000e64000802007f */
[----:B-1----:R-:W-:Y:S05]  /*bec0*/  @!P1 BRA `(.L_x_298) ;  /* 0xfffffffc00f09947 */ /* 0x002fea000383ffff */
[----:B------:R-:W-:Y:S05]  /*bed0*/  BRA `(.L_x_320) ;  /* 0xfffffff000047947 */ /* 0x000fea000383ffff */
.L_x_307:
[----:B------:R-:W-:Y:S01]  /*bee0*/  BSSY B0, `(.L_x_321) ;  /* 0x0000006000007945 */ /* 0x000fe20003800000 */
[----:B------:R-:W-:-:S07]  /*bef0*/  IMAD.MOV.U32 R15, RZ, RZ, -0x1 ;  /* 0xffffffffff0f7424 */ /* 0x000fce00078e00ff */
[----:B------:R-:W-:Y:S05]  /*bf00*/  WARPSYNC.COLLECTIVE R15, `(.L_x_322) ;  /* 0x000000000f0c7348 */ /* 0x000fea0003c00000 */
[----:B------:R-:W-:Y:S02]  /*bf10*/  ELECT P6, UR62, PT ;  /* 0x00000000003e782f */ /* 0x000fe400038c0000 */
[----:B------:R-:W-:Y:S01]  /*bf20*/  MOV R14, UR62 ;  /* 0x0000003e000e7c02 */ /* 0x000fe20008000f00 */
[----:B------:R-:W-:Y:S10]  /*bf30*/  ENDCOLLECTIVE ;  /* 0x000000000000791b */ /* 0x000ff40003800000 */
.L_x_322:
[----:B------:R-:W-:Y:S05]  /*bf40*/  BSYNC B0 ;  /* 0x0000000000007941 */ /* 0x000fea0003800000 */
.L_x_321:
[----:B------:R-:W-:Y:S05]  /*bf50*/  BRA `(.L_x_323) ;  /* 0xfffffff800a07947 */ /* 0x000fea000383ffff */
.L_x_311:
[----:B0-----:R0:W1:Y:S02]  /*bf60*/  SYNCS.PHASECHK.TRANS64.TRYWAIT P0, [R7+URZ], R2 ;  /* 0x00000002070075a7 */ /* 0x001064000800017f */
[----:B-1----:R-:W-:Y:S05]  /*bf70*/  @!P0 NANOSLEEP.SYNCS 0x989680 ;  /* 0x009896800000895d */ /* 0x002fea0003900000 */
[----:B------:R-:W1:Y:S02]  /*bf80*/  @!P0 SYNCS.PHASECHK.TRANS64 P0, [R7+URZ], R2 ;  /* 0x00000002070085a7 */ /* 0x000e64000800007f */
[----:B-1----:R-:W-:Y:S05]  /*bf90*/  @!P0 BRA `(.L_x_311) ;  /* 0xfffffffc00f08947 */ /* 0x002fea000383ffff */
[----:B------:R-:W-:Y:S05]  /*bfa0*/  BRA `(.L_x_324) ;  /* 0xfffffff800e47947 */ /* 0x000fea000383ffff */
.L_x_312:
[----:B0-----:R0:W1:Y:S02]  /*bfb0*/  SYNCS.PHASECHK.TRANS64.TRYWAIT P0, [R9+URZ], R4 ;  /* 0x00000004090075a7 */ /* 0x001064000800017f */
[----:B-1----:R-:W-:Y:S05]  /*bfc0*/  @!P0 NANOSLEEP.SYNCS 0x989680 ;  /* 0x009896800000895d */ /* 0x002fea0003900000 */
[----:B------:R-:W1:Y:S02]  /*bfd0*/  @!P0 SYNCS.PHASECHK.TRANS64 P0, [R9+URZ], R4 ;  /* 0x00000004090085a7 */ /* 0x000e64000800007f */
[----:B-1----:R-:W-:Y:S05]  /*bfe0*/  @!P0 BRA `(.L_x_312) ;  /* 0xfffffffc00f08947 */ /* 0x002fea000383ffff */
[----:B------:R-:W-:Y:S05]  /*bff0*/  BRA `(.L_x_325) ;  /* 0xfffffff800f47947 */ /* 0x000fea000383ffff */
.L_x_313:
[----:B-1----:R1:W2:Y:S02]  /*c000*/  SYNCS.PHASECHK.TRANS64.TRYWAIT P0, [R6+URZ], R5 ;  /* 0x00000005060075a7 */ /* 0x0022a4000800017f */
[----:B--2---:R-:W-:Y:S05]  /*c010*/  @!P0 NANOSLEEP.SYNCS 0x989680 ;  /* 0x009896800000895d */ /* 0x004fea0003900000 */
[----:B------:R-:W2:Y:S02]  /*c020*/  @!P0 SYNCS.PHASECHK.TRANS64 P0, [R6+URZ], R5 ;  /* 0x00000005060085a7 */ /* 0x000ea4000800007f */
[----:B--2---:R-:W-:Y:S05]  /*c030*/  @!P0 BRA `(.L_x_313) ;  /* 0xfffffffc00f08947 */ /* 0x004fea000383ffff */
[----:B------:R-:W-:Y:S05]  /*c040*/  BRA `(.L_x_326) ;  /* 0xfffffff800fc7947 */ /* 0x000fea000383ffff */
.L_x_327:
[----:B------:R-:W-:-:S00]  /*c050*/  BRA `(.L_x_327) ;  /* 0xfffffffc00fc7947 */ /* 0x000fc0000383ffff */
[----:B------:R-:W-:-:S00]  /*c060*/  NOP ;  /* 0x0000000000007918 */ /* 0x000fc00000000000 */
        /* <DEDUP_REMOVED lines=9> */
.L_x_328:


//--------------------- .nv.global.init           --------------------------
	.section	.nv.global.init,"aw",@progbits
.nv.global.init:
	.type		$str$22,@object
	.size		$str$22,($str$23 - $str$22)
$str$22:
        /*0000*/ 	.byte	0x6b, 0x5f, 0x74, 0x69, 0x6c, 0x65, 0x5f, 0x63, 0x6f, 0x75, 0x6e, 0x74, 0x20, 0x3e, 0x3d, 0x20
        /*0010*/ 	.byte	0x31, 0x00
	.type		$str$23,@object
	.size		$str$23,(__unnamed_1 - $str$23)
$str$23:
        /*0012*/ 	.byte	0x2f, 0x74, 0x6d, 0x70, 0x2f, 0x63, 0x75, 0x74, 0x6c, 0x61, 0x73, 0x73, 0x5f, 0x73, 0x77, 0x65
        /*0022*/ 	.byte	0x65, 0x70, 0x5f, 0x73, 0x72, 0x63, 0x2f, 0x69, 0x6e, 0x63, 0x6c, 0x75, 0x64, 0x65, 0x2f, 0x63
        /*0032*/ 	.byte	0x75, 0x74, 0x6c, 0x61, 0x73, 0x73, 0x2f, 0x67, 0x65, 0x6d, 0x6d, 0x2f, 0x63, 0x6f, 0x6c, 0x6c
        /*0042*/ 	.byte	0x65, 0x63, 0x74, 0x69, 0x76, 0x65, 0x2f, 0x73, 0x6d, 0x39, 0x30, 0x5f, 0x6d, 0x6d, 0x61, 0x5f
        /*0052*/ 	.byte	0x74, 0x6d, 0x61, 0x5f, 0x67, 0x6d, 0x6d, 0x61, 0x5f, 0x73, 0x73, 0x5f, 0x77, 0x61, 0x72, 0x70
        /*0062*/ 	.byte	0x73, 0x70, 0x65, 0x63, 0x69, 0x61, 0x6c, 0x69, 0x7a, 0x65, 0x64, 0x2e, 0x68, 0x70, 0x70, 0x00
	.type		__unnamed_1,@object
	.size		__unnamed_1,(.L_0 - __unnamed_1)
__unnamed_1:
        /*0072*/ 	.byte	0x76, 0x6f, 0x69, 0x64, 0x20, 0x63, 0x75, 0x74, 0x6c, 0x61, 0x73, 0x73, 0x3a, 0x3a, 0x67, 0x65
        /* <DEDUP_REMOVED lines=180> */
        /*0bc2*/ 	.byte	0x65, 0x3a, 0x3a, 0x69, 0x64, 0x65, 0x6e, 0x74, 0x69, 0x74, 0x79, 0x5d, 0x00
.L_0:


//--------------------- .nv.shared._ZN7cutlass13device_kernelINS_4gemm6kernel13GemmUniversalIN4cute5tupleIJiiiiEEENS1_10collective13CollectiveMmaINS1_34MainloopSm90TmaGmmaWarpSpecializedILi4ENS5_IJNS4_1CILi2EEENSA_ILi1EEESC_EEENS1_32KernelTmaWarpSpecializedPingpongEEENS5_IJNSA_ILi64EEENSA_ILi256EEENSA_ILi128EEEEEENS_10bfloat16_tENS5_IJlSC_lEEESK_SL_NS4_8TiledMMAINS4_8MMA_AtomIJNS4_4SM904GMMA28MMA_64x256x16_F32BF16BF16_SSILNSP_5MajorE0ELSR_0ELNSP_7ScaleInE1ELSS_1EEEEEENS4_6LayoutINS5_IJSC_SC_SC_EEENS5_IJNSA_ILi0EEESX_SX_EEEEENS5_IJNS4_10UnderscoreES10_S10_EEEEENS4_13SM90_TMA_LOADENS4_14ComposedLayoutINS4_7SwizzleILi3ELi4ELi3EEENS4_18smem_ptr_flag_bitsILi16EEENSV_INS5_IJNSA_ILi8EEESG_EEENS5_IJSG_SC_EEEEEEEvNS4_8identityENS4_23SM90_TMA_LOAD_MULTICASTES1D_vS1E_EENS_8epilogue10collective6detail29Sm90TmaWarpSpecializedAdapterINS1I_15DefaultEpilogueISK_SL_SL_NS1H_6thread17LinearCombinationISK_Li1EffLNS1M_9ScaleType4KindE0ELNS_15FloatRoundStyleE2ESK_EENS1_15EpilogueDefaultEEEEEvvEEEEvNT_6ParamsE --------------------------
	.section	.nv.shared._ZN7cutlass13device_kernelINS_4gemm6kernel13GemmUniversalIN4cute5tupleIJiiiiEEENS1_10collective13CollectiveMmaINS1_34MainloopSm90TmaGmmaWarpSpecializedILi4ENS5_IJNS4_1CILi2EEENSA_ILi1EEESC_EEENS1_32KernelTmaWarpSpecializedPingpongEEENS5_IJNSA_ILi64EEENSA_ILi256EEENSA_ILi128EEEEEENS_10bfloat16_tENS5_IJlSC_lEEESK_SL_NS4_8TiledMMAINS4_8MMA_AtomIJNS4_4SM904GMMA28MMA_64x256x16_F32BF16BF16_SSILNSP_5MajorE0ELSR_0ELNSP_7ScaleInE1ELSS_1EEEEEENS4_6LayoutINS5_IJSC_SC_SC_EEENS5_IJNSA_ILi0EEESX_SX_EEEEENS5_IJNS4_10UnderscoreES10_S10_EEEEENS4_13SM90_TMA_LOADENS4_14ComposedLayoutINS4_7SwizzleILi3ELi4ELi3EEENS4_18smem_ptr_flag_bitsILi16EEENSV_INS5_IJNSA_ILi8EEESG_EEENS5_IJSG_SC_EEEEEEEvNS4_8identityENS4_23SM90_TMA_LOAD_MULTICASTES1D_vS1E_EENS_8epilogue10collective6detail29Sm90TmaWarpSpecializedAdapterINS1I_15DefaultEpilogueISK_SL_SL_NS1H_6thread17LinearCombinationISK_Li1EffLNS1M_9ScaleType4KindE0ELNS_15FloatRoundStyleE2ESK_EENS1_15EpilogueDefaultEEEEEvvEEEEvNT_6ParamsE,"aw",@nobits
	.sectionflags	@""
	.align	16
	.zero		1024


//--------------------- .nv.shared.reserved.0     --------------------------
	.section	.nv.shared.reserved.0,"aw",@nobits
	.weak		__nv_reservedSMEM_offset_0_alias
	.size		__nv_reservedSMEM_offset_0_alias, 0, 0
	.other		__nv_reservedSMEM_offset_0_alias,@"STO_CUDA_RESERVED_SHARED STV_DEFAULT"
__nv_reservedSMEM_offset_0_alias:
	.zero		0


//--------------------- .nv.global                --------------------------
	.section	.nv.global,"aw",@nobits
.nv.global:
	.type		_ZN39_INTERNAL_f88479de_4_k_cu_173ac3ba_38454cute1_E,@object
	.size		_ZN39_INTERNAL_f88479de_4_k_cu_173ac3ba_38454cute1_E,(_ZN39_INTERNAL_f88479de_4_k_cu_173ac3ba_38454cuda3std3__45__cpo6cbeginE - _ZN39_INTERNAL_f88479de_4_k_cu_173ac3ba_38454cute1_E)
_ZN39_INTERNAL_f88479de_4_k_cu_173ac3ba_38454cute1_E:
	.zero		1
	.type		_ZN39_INTERNAL_f88479de_4_k_cu_173ac3ba_38454cuda3std3__45__cpo6cbeginE,@object
	.size		_ZN39_INTERNAL_f88479de_4_k_cu_173ac3ba_38454cuda3std3__45__cpo6cbeginE,(_ZN39_INTERNAL_f88479de_4_k_cu_173ac3ba_38454cuda3std3__48in_placeE - _ZN39_INTERNAL_f88479de_4_k_cu_173ac3ba_38454cuda3std3__45__cpo6cbeginE)
_ZN39_INTERNAL_f88479de_4_k_cu_173ac3ba_38454cuda3std3__45__cpo6cbeginE:
	.zero		1
	.type		_ZN39_INTERNAL_f88479de_4_k_cu_173ac3ba_38454cuda3std3__48in_placeE,@object
	.size		_ZN39_INTERNAL_f88479de_4_k_cu_173ac3ba_38454cuda3std3__48in_placeE,(_ZN39_INTERNAL_f88479de_4_k_cu_173ac3ba_38454cuda3std6ranges3__45__cpo9iter_moveE - _ZN39_INTERNAL_f88479de_4_k_cu_173ac3ba_38454cuda3std3__48in_placeE)
_ZN39_INTERNAL_f88479de_4_k_cu_173ac3ba_38454cuda3std3__48in_placeE:
	.zero		1
	.type		_ZN39_INTERNAL_f88479de_4_k_cu_173ac3ba_38454cuda3std6ranges3__45__cpo9iter_moveE,@object
	.size		_ZN39_INTERNAL_f88479de_4_k_cu_173ac3ba_38454cuda3std6ranges3__45__cpo9iter_moveE,(_ZN39_INTERNAL_f88479de_4_k_cu_173ac3ba_38454cuda3std3__45__cpo5beginE - _ZN39_INTERNAL_f88479de_4_k_cu_173ac3ba_38454cuda3std6ranges3__45__cpo9iter_moveE)
_ZN39_INTERNAL_f88479de_4_k_cu_173ac3ba_38454cuda3std6ranges3__45__cpo9iter_moveE:
	.zero		1
	.type		_ZN39_INTERNAL_f88479de_4_k_cu_173ac3ba_38454cuda3std3__45__cpo5beginE,@object
	.size		_ZN39_INTERNAL_f88479de_4_k_cu_173ac3ba_38454cuda3std3__45__cpo5beginE,(_ZN39_INTERNAL_f88479de_4_k_cu_173ac3ba_38454cuda3std3__441_GLOBAL__N__f88479de_4_k_cu_173ac3ba_38456ignoreE - _ZN39_INTERNAL_f88479de_4_k_cu_173ac3ba_38454cuda3std3__45__cpo5beginE)
_ZN39_INTERNAL_f88479de_4_k_cu_173ac3ba_38454cuda3std3__45__cpo5beginE:
	.zero		1
	.type		_ZN39_INTERNAL_f88479de_4_k_cu_173ac3ba_38454cuda3std3__441_GLOBAL__N__f88479de_4_k_cu_173ac3ba_38456ignoreE,@object
	.size		_ZN39_INTERNAL_f88479de_4_k_cu_173ac3ba_38454cuda3std3__441_GLOBAL__N__f88479de_4_k_cu_173ac3ba_38456ignoreE,(_ZN39_INTERNAL_f88479de_4_k_cu_173ac3ba_38454cute7productE - _ZN39_INTERNAL_f88479de_4_k_cu_173ac3ba_38454cuda3std3__441_GLOBAL__N__f88479de_4_k_cu_173ac3ba_38456ignoreE)
_ZN39_INTERNAL_f88479de_4_k_cu_173ac3ba_38454cuda3std3__441_GLOBAL__N__f88479de_4_k_cu_173ac3ba_38456ignoreE:
	.zero		1
	.type		_ZN39_INTERNAL_f88479de_4_k_cu_173ac3ba_38454cute7productE,@object
	.size		_ZN39_INTERNAL_f88479de_4_k_cu_173ac3ba_38454cute7productE,(_ZN39_INTERNAL_f88479de_4_k_cu_173ac3ba_38454cuda3std3__45__cpo3endE - _ZN39_INTERNAL_f88479de_4_k_cu_173ac3ba_38454cute7productE)
_ZN39_INTERNAL_f88479de_4_k_cu_173ac3ba_38454cute7productE:
	.zero		1
	.type		_ZN39_INTERNAL_f88479de_4_k_cu_173ac3ba_38454cuda3std3__45__cpo3endE,@object
	.size		_ZN39_INTERNAL_f88479de_4_k_cu_173ac3ba_38454cuda3std3__45__cpo3endE,(_ZN39_INTERNAL_f88479de_4_k_cu_173ac3ba_38454cuda3std3__419piecewise_constructE - _ZN39_INTERNAL_f88479de_4_k_cu_173ac3ba_38454cuda3std3__45__cpo3endE)
_ZN39_INTERNAL_f88479de_4_k_cu_173ac3ba_38454cuda3std3__45__cpo3endE:
	.zero		1
	.type		_ZN39_INTERNAL_f88479de_4_k_cu_173ac3ba_38454cuda3std3__419piecewise_constructE,@object
	.size		_ZN39_INTERNAL_f88479de_4_k_cu_173ac3ba_38454cuda3std3__419piecewise_constructE,(_ZN39_INTERNAL_f88479de_4_k_cu_173ac3ba_38454cuda3std3__45__cpo4cendE - _ZN39_INTERNAL_f88479de_4_k_cu_173ac3ba_38454cuda3std3__419piecewise_constructE)
_ZN39_INTERNAL_f88479de_4_k_cu_173ac3ba_38454cuda3std3__419piecewise_constructE:
	.zero		1
	.type		_ZN39_INTERNAL_f88479de_4_k_cu_173ac3ba_38454cuda3std3__45__cpo4cendE,@object
	.size		_ZN39_INTERNAL_f88479de_4_k_cu_173ac3ba_38454cuda3std3__45__cpo4cendE,(_ZN39_INTERNAL_f88479de_4_k_cu_173ac3ba_38454cuda3std6ranges3__45__cpo4swapE - _ZN39_INTERNAL_f88479de_4_k_cu_173ac3ba_38454cuda3std3__45__cpo4cendE)
_ZN39_INTERNAL_f88479de_4_k_cu_173ac3ba_38454cuda3std3__45__cpo4cendE:
	.zero		1
	.type		_ZN39_INTERNAL_f88479de_4_k_cu_173ac3ba_38454cuda3std6ranges3__45__cpo4swapE,@object
	.size		_ZN39_INTERNAL_f88479de_4_k_cu_173ac3ba_38454cuda3std6ranges3__45__cpo4swapE,(.L_8 - _ZN39_INTERNAL_f88479de_4_k_cu_173ac3ba_38454cuda3std6ranges3__45__cpo4swapE)
_ZN39_INTERNAL_f88479de_4_k_cu_173ac3ba_38454cuda3std6ranges3__45__cpo4swapE:
	.zero		1
.L_8:


//--------------------- .nv.constant0._ZN7cutlass13device_kernelINS_4gemm6kernel13GemmUniversalIN4cute5tupleIJiiiiEEENS1_10collective13CollectiveMmaINS1_34MainloopSm90TmaGmmaWarpSpecializedILi4ENS5_IJNS4_1CILi2EEENSA_ILi1EEESC_EEENS1_32KernelTmaWarpSpecializedPingpongEEENS5_IJNSA_ILi64EEENSA_ILi256EEENSA_ILi128EEEEEENS_10bfloat16_tENS5_IJlSC_lEEESK_SL_NS4_8TiledMMAINS4_8MMA_AtomIJNS4_4SM904GMMA28MMA_64x256x16_F32BF16BF16_SSILNSP_5MajorE0ELSR_0ELNSP_7ScaleInE1ELSS_1EEEEEENS4_6LayoutINS5_IJSC_SC_SC_EEENS5_IJNSA_ILi0EEESX_SX_EEEEENS5_IJNS4_10UnderscoreES10_S10_EEEEENS4_13SM90_TMA_LOADENS4_14ComposedLayoutINS4_7SwizzleILi3ELi4ELi3EEENS4_18smem_ptr_flag_bitsILi16EEENSV_INS5_IJNSA_ILi8EEESG_EEENS5_IJSG_SC_EEEEEEEvNS4_8identityENS4_23SM90_TMA_LOAD_MULTICASTES1D_vS1E_EENS_8epilogue10collective6detail29Sm90TmaWarpSpecializedAdapterINS1I_15DefaultEpilogueISK_SL_SL_NS1H_6thread17LinearCombinationISK_Li1EffLNS1M_9ScaleType4KindE0ELNS_15FloatRoundStyleE2ESK_EENS1_15EpilogueDefaultEEEEEvvEEEEvNT_6ParamsE --------------------------
	.section	.nv.constant0._ZN7cutlass13device_kernelINS_4gemm6kernel13GemmUniversalIN4cute5tupleIJiiiiEEENS1_10collective13CollectiveMmaINS1_34MainloopSm90TmaGmmaWarpSpecializedILi4ENS5_IJNS4_1CILi2EEENSA_ILi1EEESC_EEENS1_32KernelTmaWarpSpecializedPingpongEEENS5_IJNSA_ILi64EEENSA_ILi256EEENSA_ILi128EEEEEENS_10bfloat16_tENS5_IJlSC_lEEESK_SL_NS4_8TiledMMAINS4_8MMA_AtomIJNS4_4SM904GMMA28MMA_64x256x16_F32BF16BF16_SSILNSP_5MajorE0ELSR_0ELNSP_7ScaleInE1ELSS_1EEEEEENS4_6LayoutINS5_IJSC_SC_SC_EEENS5_IJNSA_ILi0EEESX_SX_EEEEENS5_IJNS4_10UnderscoreES10_S10_EEEEENS4_13SM90_TMA_LOADENS4_14ComposedLayoutINS4_7SwizzleILi3ELi4ELi3EEENS4_18smem_ptr_flag_bitsILi16EEENSV_INS5_IJNSA_ILi8EEESG_EEENS5_IJSG_SC_EEEEEEEvNS4_8identityENS4_23SM90_TMA_LOAD_MULTICASTES1D_vS1E_EENS_8epilogue10collective6detail29Sm90TmaWarpSpecializedAdapterINS1I_15DefaultEpilogueISK_SL_SL_NS1H_6thread17LinearCombinationISK_Li1EffLNS1M_9ScaleType4KindE0ELNS_15FloatRoundStyleE2ESK_EENS1_15EpilogueDefaultEEEEEvvEEEEvNT_6ParamsE,"a",@progbits
	.sectionflags	@""
	.align	4
.nv.constant0._ZN7cutlass13device_kernelINS_4gemm6kernel13GemmUniversalIN4cute5tupleIJiiiiEEENS1_10collective13CollectiveMmaINS1_34MainloopSm90TmaGmmaWarpSpecializedILi4ENS5_IJNS4_1CILi2EEENSA_ILi1EEESC_EEENS1_32KernelTmaWarpSpecializedPingpongEEENS5_IJNSA_ILi64EEENSA_ILi256EEENSA_ILi128EEEEEENS_10bfloat16_tENS5_IJlSC_lEEESK_SL_NS4_8TiledMMAINS4_8MMA_AtomIJNS4_4SM904GMMA28MMA_64x256x16_F32BF16BF16_SSILNSP_5MajorE0ELSR_0ELNSP_7ScaleInE1ELSS_1EEEEEENS4_6LayoutINS5_IJSC_SC_SC_EEENS5_IJNSA_ILi0EEESX_SX_EEEEENS5_IJNS4_10UnderscoreES10_S10_EEEEENS4_13SM90_TMA_LOADENS4_14ComposedLayoutINS4_7SwizzleILi3ELi4ELi3EEENS4_18smem_ptr_flag_bitsILi16EEENSV_INS5_IJNSA_ILi8EEESG_EEENS5_IJSG_SC_EEEEEEEvNS4_8identityENS4_23SM90_TMA_LOAD_MULTICASTES1D_vS1E_EENS_8epilogue10collective6detail29Sm90TmaWarpSpecializedAdapterINS1I_15DefaultEpilogueISK_SL_SL_NS1H_6thread17LinearCombinationISK_Li1EffLNS1M_9ScaleType4KindE0ELNS_15FloatRoundStyleE2ESK_EENS1_15EpilogueDefaultEEEEEvvEEEEvNT_6ParamsE:
	.zero		1664


//--------------------- SYMBOLS --------------------------

	.type		.nv.reservedSmem.offset0,@object
	.size		.nv.reservedSmem.offset0,0x4
	.type		__assertfail,@function
